//
// Generated by NVIDIA NVVM Compiler
//
// Compiler Build ID: CL-36424714
// Cuda compilation tools, release 13.0, V13.0.88
// Based on NVVM 20.0.0
//

.version 9.0
.target sm_100
.address_size 64

	// .globl	_Z22gpu_square_matrix_multPfS_S_ii
// _ZZ22gpu_square_matrix_multPfS_S_iiE6tile_a has been demoted
// _ZZ22gpu_square_matrix_multPfS_S_iiE6tile_b has been demoted

.visible .entry _Z22gpu_square_matrix_multPfS_S_ii(
	.param .u64 .ptr .align 1 _Z22gpu_square_matrix_multPfS_S_ii_param_0,
	.param .u64 .ptr .align 1 _Z22gpu_square_matrix_multPfS_S_ii_param_1,
	.param .u64 .ptr .align 1 _Z22gpu_square_matrix_multPfS_S_ii_param_2,
	.param .u32 _Z22gpu_square_matrix_multPfS_S_ii_param_3,
	.param .u32 _Z22gpu_square_matrix_multPfS_S_ii_param_4
)
{
	.reg .pred 	%p<15>;
	.reg .b32 	%r<195>;
	.reg .b32 	%f<4>;
	.reg .b64 	%rd<14>;
	// demoted variable
	.shared .align 4 .b8 _ZZ22gpu_square_matrix_multPfS_S_iiE6tile_a[16384];
	// demoted variable
	.shared .align 4 .b8 _ZZ22gpu_square_matrix_multPfS_S_iiE6tile_b[16384];
	ld.param.u64 	%rd4, [_Z22gpu_square_matrix_multPfS_S_ii_param_0];
	ld.param.u64 	%rd5, [_Z22gpu_square_matrix_multPfS_S_ii_param_1];
	ld.param.u32 	%r56, [_Z22gpu_square_matrix_multPfS_S_ii_param_3];
	ld.param.u32 	%r57, [_Z22gpu_square_matrix_multPfS_S_ii_param_4];
	cvta.to.global.u64 	%rd1, %rd5;
	cvta.to.global.u64 	%rd2, %rd4;
	mov.u32 	%r59, %ctaid.y;
	mov.u32 	%r1, %tid.y;
	mad.lo.s32 	%r2, %r57, %r59, %r1;
	mov.u32 	%r60, %ctaid.x;
	mul.lo.s32 	%r3, %r57, %r60;
	mov.u32 	%r61, %tid.x;
	add.s32 	%r4, %r3, %r61;
	mov.u32 	%r5, %nctaid.x;
	mad.lo.s32 	%r6, %r2, %r56, %r61;
	mul.lo.s32 	%r7, %r56, %r56;
	shl.b32 	%r62, %r1, 8;
	mov.u32 	%r63, _ZZ22gpu_square_matrix_multPfS_S_iiE6tile_a;
	add.s32 	%r8, %r63, %r62;
	shl.b32 	%r64, %r61, 2;
	add.s32 	%r9, %r8, %r64;
	mov.u32 	%r65, _ZZ22gpu_square_matrix_multPfS_S_iiE6tile_b;
	add.s32 	%r11, %r65, %r64;
	add.s32 	%r10, %r11, %r62;
	and.b32  	%r12, %r57, 15;
	and.b32  	%r13, %r57, 7;
	and.b32  	%r14, %r57, 2147483632;
	and.b32  	%r15, %r57, 3;
	neg.s32 	%r16, %r14;
	add.s32 	%r17, %r11, 2048;
	mov.b32 	%r177, 0;
	mov.u32 	%r194, %r177;
$L__BB0_1:
	mul.lo.s32 	%r20, %r177, %r57;
	add.s32 	%r21, %r6, %r20;
	setp.ge.s32 	%p1, %r21, %r7;
	mov.b32 	%r179, 0;
	@%p1 bra 	$L__BB0_3;
	mul.wide.s32 	%rd6, %r21, 4;
	add.s64 	%rd7, %rd2, %rd6;
	ld.global.f32 	%f1, [%rd7];
	cvt.rzi.s32.f32 	%r179, %f1;
$L__BB0_3:
	st.shared.u32 	[%r9], %r179;
	add.s32 	%r68, %r20, %r1;
	mad.lo.s32 	%r24, %r68, %r56, %r4;
	setp.ge.s32 	%p2, %r24, %r7;
	mov.b32 	%r180, 0;
	@%p2 bra 	$L__BB0_5;
	mul.wide.s32 	%rd8, %r24, 4;
	add.s64 	%rd9, %rd1, %rd8;
	ld.global.f32 	%f2, [%rd9];
	cvt.rzi.s32.f32 	%r180, %f2;
$L__BB0_5:
	setp.lt.s32 	%p3, %r57, 1;
	st.shared.u32 	[%r10], %r180;
	bar.sync 	0;
	@%p3 bra 	$L__BB0_19;
	setp.lt.u32 	%p4, %r57, 16;
	mov.b32 	%r189, 0;
	@%p4 bra 	$L__BB0_9;
	mov.u32 	%r72, _ZZ22gpu_square_matrix_multPfS_S_iiE6tile_a;
	add.s32 	%r73, %r62, %r72;
	add.s32 	%r182, %r73, 32;
	mov.u32 	%r181, %r17;
	mov.u32 	%r183, %r16;
$L__BB0_8:
	.pragma "nounroll";
	ld.shared.u32 	%r74, [%r182+-32];
	ld.shared.u32 	%r75, [%r181+-2048];
	mad.lo.s32 	%r76, %r75, %r74, %r194;
	ld.shared.u32 	%r77, [%r182+-28];
	ld.shared.u32 	%r78, [%r181+-1792];
	mad.lo.s32 	%r79, %r78, %r77, %r76;
	ld.shared.u32 	%r80, [%r182+-24];
	ld.shared.u32 	%r81, [%r181+-1536];
	mad.lo.s32 	%r82, %r81, %r80, %r79;
	ld.shared.u32 	%r83, [%r182+-20];
	ld.shared.u32 	%r84, [%r181+-1280];
	mad.lo.s32 	%r85, %r84, %r83, %r82;
	ld.shared.u32 	%r86, [%r182+-16];
	ld.shared.u32 	%r87, [%r181+-1024];
	mad.lo.s32 	%r88, %r87, %r86, %r85;
	ld.shared.u32 	%r89, [%r182+-12];
	ld.shared.u32 	%r90, [%r181+-768];
	mad.lo.s32 	%r91, %r90, %r89, %r88;
	ld.shared.u32 	%r92, [%r182+-8];
	ld.shared.u32 	%r93, [%r181+-512];
	mad.lo.s32 	%r94, %r93, %r92, %r91;
	ld.shared.u32 	%r95, [%r182+-4];
	ld.shared.u32 	%r96, [%r181+-256];
	mad.lo.s32 	%r97, %r96, %r95, %r94;
	ld.shared.u32 	%r98, [%r182];
	ld.shared.u32 	%r99, [%r181];
	mad.lo.s32 	%r100, %r99, %r98, %r97;
	ld.shared.u32 	%r101, [%r182+4];
	ld.shared.u32 	%r102, [%r181+256];
	mad.lo.s32 	%r103, %r102, %r101, %r100;
	ld.shared.u32 	%r104, [%r182+8];
	ld.shared.u32 	%r105, [%r181+512];
	mad.lo.s32 	%r106, %r105, %r104, %r103;
	ld.shared.u32 	%r107, [%r182+12];
	ld.shared.u32 	%r108, [%r181+768];
	mad.lo.s32 	%r109, %r108, %r107, %r106;
	ld.shared.u32 	%r110, [%r182+16];
	ld.shared.u32 	%r111, [%r181+1024];
	mad.lo.s32 	%r112, %r111, %r110, %r109;
	ld.shared.u32 	%r113, [%r182+20];
	ld.shared.u32 	%r114, [%r181+1280];
	mad.lo.s32 	%r115, %r114, %r113, %r112;
	ld.shared.u32 	%r116, [%r182+24];
	ld.shared.u32 	%r117, [%r181+1536];
	mad.lo.s32 	%r118, %r117, %r116, %r115;
	ld.shared.u32 	%r119, [%r182+28];
	ld.shared.u32 	%r120, [%r181+1792];
	mad.lo.s32 	%r194, %r120, %r119, %r118;
	add.s32 	%r183, %r183, 16;
	add.s32 	%r182, %r182, 64;
	add.s32 	%r181, %r181, 4096;
	setp.ne.s32 	%p5, %r183, 0;
	mov.u32 	%r189, %r14;
	@%p5 bra 	$L__BB0_8;
$L__BB0_9:
	setp.eq.s32 	%p6, %r12, 0;
	@%p6 bra 	$L__BB0_19;
	add.s32 	%r122, %r12, -1;
	setp.lt.u32 	%p7, %r122, 7;
	@%p7 bra 	$L__BB0_12;
	shl.b32 	%r123, %r189, 2;
	add.s32 	%r124, %r8, %r123;
	ld.shared.u32 	%r125, [%r124];
	shl.b32 	%r126, %r189, 8;
	add.s32 	%r127, %r11, %r126;
	ld.shared.u32 	%r128, [%r127];
	mad.lo.s32 	%r129, %r128, %r125, %r194;
	ld.shared.u32 	%r130, [%r124+4];
	ld.shared.u32 	%r131, [%r127+256];
	mad.lo.s32 	%r132, %r131, %r130, %r129;
	ld.shared.u32 	%r133, [%r124+8];
	ld.shared.u32 	%r134, [%r127+512];
	mad.lo.s32 	%r135, %r134, %r133, %r132;
	ld.shared.u32 	%r136, [%r124+12];
	ld.shared.u32 	%r137, [%r127+768];
	mad.lo.s32 	%r138, %r137, %r136, %r135;
	ld.shared.u32 	%r139, [%r124+16];
	ld.shared.u32 	%r140, [%r127+1024];
	mad.lo.s32 	%r141, %r140, %r139, %r138;
	ld.shared.u32 	%r142, [%r124+20];
	ld.shared.u32 	%r143, [%r127+1280];
	mad.lo.s32 	%r144, %r143, %r142, %r141;
	ld.shared.u32 	%r145, [%r124+24];
	ld.shared.u32 	%r146, [%r127+1536];
	mad.lo.s32 	%r147, %r146, %r145, %r144;
	ld.shared.u32 	%r148, [%r124+28];
	ld.shared.u32 	%r149, [%r127+1792];
	mad.lo.s32 	%r194, %r149, %r148, %r147;
	add.s32 	%r189, %r189, 8;
$L__BB0_12:
	setp.eq.s32 	%p8, %r13, 0;
	@%p8 bra 	$L__BB0_19;
	add.s32 	%r151, %r13, -1;
	setp.lt.u32 	%p9, %r151, 3;
	@%p9 bra 	$L__BB0_15;
	shl.b32 	%r152, %r189, 2;
	add.s32 	%r153, %r8, %r152;
	ld.shared.u32 	%r154, [%r153];
	shl.b32 	%r155, %r189, 8;
	add.s32 	%r156, %r11, %r155;
	ld.shared.u32 	%r157, [%r156];
	mad.lo.s32 	%r158, %r157, %r154, %r194;
	ld.shared.u32 	%r159, [%r153+4];
	ld.shared.u32 	%r160, [%r156+256];
	mad.lo.s32 	%r161, %r160, %r159, %r158;
	ld.shared.u32 	%r162, [%r153+8];
	ld.shared.u32 	%r163, [%r156+512];
	mad.lo.s32 	%r164, %r163, %r162, %r161;
	ld.shared.u32 	%r165, [%r153+12];
	ld.shared.u32 	%r166, [%r156+768];
	mad.lo.s32 	%r194, %r166, %r165, %r164;
	add.s32 	%r189, %r189, 4;
$L__BB0_15:
	setp.eq.s32 	%p10, %r15, 0;
	@%p10 bra 	$L__BB0_19;
	setp.eq.s32 	%p11, %r15, 1;
	shl.b32 	%r167, %r189, 2;
	add.s32 	%r49, %r8, %r167;
	ld.shared.u32 	%r168, [%r49];
	shl.b32 	%r169, %r189, 8;
	add.s32 	%r50, %r11, %r169;
	ld.shared.u32 	%r170, [%r50];
	mad.lo.s32 	%r194, %r170, %r168, %r194;
	@%p11 bra 	$L__BB0_19;
	setp.eq.s32 	%p12, %r15, 2;
	ld.shared.u32 	%r171, [%r49+4];
	ld.shared.u32 	%r172, [%r50+256];
	mad.lo.s32 	%r194, %r172, %r171, %r194;
	@%p12 bra 	$L__BB0_19;
	ld.shared.u32 	%r173, [%r49+8];
	ld.shared.u32 	%r174, [%r50+512];
	mad.lo.s32 	%r194, %r174, %r173, %r194;
$L__BB0_19:
	bar.sync 	0;
	add.s32 	%r177, %r177, 1;
	setp.ne.s32 	%p13, %r177, %r5;
	@%p13 bra 	$L__BB0_1;
	max.s32 	%r175, %r2, %r4;
	setp.ge.s32 	%p14, %r175, %r56;
	@%p14 bra 	$L__BB0_22;
	ld.param.u64 	%rd13, [_Z22gpu_square_matrix_multPfS_S_ii_param_2];
	cvt.rn.f32.s32 	%f3, %r194;
	add.s32 	%r176, %r6, %r3;
	cvta.to.global.u64 	%rd10, %rd13;
	mul.wide.s32 	%rd11, %r176, 4;
	add.s64 	%rd12, %rd10, %rd11;
	st.global.f32 	[%rd12], %f3;
$L__BB0_22:
	ret;

}
	// .globl	_Z18unoptimized_serialiPfS_S_
.visible .entry _Z18unoptimized_serialiPfS_S_(
	.param .u32 _Z18unoptimized_serialiPfS_S__param_0,
	.param .u64 .ptr .align 1 _Z18unoptimized_serialiPfS_S__param_1,
	.param .u64 .ptr .align 1 _Z18unoptimized_serialiPfS_S__param_2,
	.param .u64 .ptr .align 1 _Z18unoptimized_serialiPfS_S__param_3
)
{
	.reg .pred 	%p<12>;
	.reg .b32 	%r<81>;
	.reg .b32 	%f<56>;
	.reg .b64 	%rd<57>;

	ld.param.u32 	%r48, [_Z18unoptimized_serialiPfS_S__param_0];
	ld.param.u64 	%rd6, [_Z18unoptimized_serialiPfS_S__param_1];
	ld.param.u64 	%rd7, [_Z18unoptimized_serialiPfS_S__param_2];
	ld.param.u64 	%rd5, [_Z18unoptimized_serialiPfS_S__param_3];
	cvta.to.global.u64 	%rd1, %rd6;
	cvta.to.global.u64 	%rd2, %rd7;
	setp.lt.s32 	%p1, %r48, 1;
	@%p1 bra 	$L__BB1_16;
	add.s32 	%r1, %r48, -1;
	and.b32  	%r2, %r48, 7;
	and.b32  	%r3, %r48, 3;
	and.b32  	%r4, %r48, 2147483640;
	neg.s32 	%r5, %r4;
	shl.b32 	%r6, %r48, 3;
	shl.b32 	%r7, %r48, 1;
	mul.lo.s32 	%r8, %r48, 5;
	mul.lo.s32 	%r9, %r48, 6;
	mul.lo.s32 	%r10, %r48, 7;
	cvta.to.global.u64 	%rd3, %rd5;
	mov.b32 	%r66, 0;
$L__BB1_2:
	mul.lo.s32 	%r12, %r66, %r48;
	mov.b32 	%r67, 0;
	cvt.u64.u32 	%rd46, %r12;
$L__BB1_3:
	setp.lt.u32 	%p2, %r1, 7;
	add.s32 	%r52, %r67, %r12;
	mul.wide.u32 	%rd8, %r52, 4;
	add.s64 	%rd4, %rd3, %rd8;
	mov.b32 	%r79, 0;
	st.global.u32 	[%rd4], %r79;
	mov.f32 	%f53, 0f00000000;
	@%p2 bra 	$L__BB1_6;
	add.s32 	%r76, %r48, %r67;
	add.s32 	%r75, %r7, %r67;
	mad.lo.s32 	%r74, %r48, 3, %r67;
	shl.b32 	%r53, %r48, 2;
	add.s32 	%r73, %r53, %r67;
	add.s32 	%r72, %r8, %r67;
	add.s32 	%r71, %r9, %r67;
	add.s32 	%r70, %r10, %r67;
	mov.f32 	%f53, 0f00000000;
	mov.u32 	%r68, %r12;
	mov.u32 	%r69, %r67;
	mov.u32 	%r77, %r5;
$L__BB1_5:
	.pragma "nounroll";
	mul.wide.u32 	%rd9, %r68, 4;
	add.s64 	%rd10, %rd2, %rd9;
	ld.global.f32 	%f10, [%rd10];
	mul.wide.u32 	%rd11, %r69, 4;
	add.s64 	%rd12, %rd1, %rd11;
	ld.global.f32 	%f11, [%rd12];
	fma.rn.f32 	%f12, %f10, %f11, %f53;
	st.global.f32 	[%rd4], %f12;
	ld.global.f32 	%f13, [%rd10+4];
	mul.wide.u32 	%rd13, %r76, 4;
	add.s64 	%rd14, %rd1, %rd13;
	ld.global.f32 	%f14, [%rd14];
	fma.rn.f32 	%f15, %f13, %f14, %f12;
	st.global.f32 	[%rd4], %f15;
	ld.global.f32 	%f16, [%rd10+8];
	mul.wide.u32 	%rd15, %r75, 4;
	add.s64 	%rd16, %rd1, %rd15;
	ld.global.f32 	%f17, [%rd16];
	fma.rn.f32 	%f18, %f16, %f17, %f15;
	st.global.f32 	[%rd4], %f18;
	ld.global.f32 	%f19, [%rd10+12];
	mul.wide.u32 	%rd17, %r74, 4;
	add.s64 	%rd18, %rd1, %rd17;
	ld.global.f32 	%f20, [%rd18];
	fma.rn.f32 	%f21, %f19, %f20, %f18;
	st.global.f32 	[%rd4], %f21;
	ld.global.f32 	%f22, [%rd10+16];
	mul.wide.u32 	%rd19, %r73, 4;
	add.s64 	%rd20, %rd1, %rd19;
	ld.global.f32 	%f23, [%rd20];
	fma.rn.f32 	%f24, %f22, %f23, %f21;
	st.global.f32 	[%rd4], %f24;
	ld.global.f32 	%f25, [%rd10+20];
	mul.wide.u32 	%rd21, %r72, 4;
	add.s64 	%rd22, %rd1, %rd21;
	ld.global.f32 	%f26, [%rd22];
	fma.rn.f32 	%f27, %f25, %f26, %f24;
	st.global.f32 	[%rd4], %f27;
	ld.global.f32 	%f28, [%rd10+24];
	mul.wide.u32 	%rd23, %r71, 4;
	add.s64 	%rd24, %rd1, %rd23;
	ld.global.f32 	%f29, [%rd24];
	fma.rn.f32 	%f30, %f28, %f29, %f27;
	st.global.f32 	[%rd4], %f30;
	ld.global.f32 	%f31, [%rd10+28];
	mul.wide.u32 	%rd25, %r70, 4;
	add.s64 	%rd26, %rd1, %rd25;
	ld.global.f32 	%f32, [%rd26];
	fma.rn.f32 	%f53, %f31, %f32, %f30;
	st.global.f32 	[%rd4], %f53;
	add.s32 	%r77, %r77, 8;
	add.s32 	%r76, %r76, %r6;
	add.s32 	%r75, %r75, %r6;
	add.s32 	%r74, %r74, %r6;
	add.s32 	%r73, %r73, %r6;
	add.s32 	%r72, %r72, %r6;
	add.s32 	%r71, %r71, %r6;
	add.s32 	%r70, %r70, %r6;
	add.s32 	%r69, %r69, %r6;
	add.s32 	%r68, %r68, 8;
	setp.ne.s32 	%p3, %r77, 0;
	mov.u32 	%r79, %r4;
	@%p3 bra 	$L__BB1_5;
$L__BB1_6:
	setp.eq.s32 	%p4, %r2, 0;
	@%p4 bra 	$L__BB1_14;
	add.s32 	%r54, %r2, -1;
	setp.lt.u32 	%p5, %r54, 3;
	@%p5 bra 	$L__BB1_9;
	add.s32 	%r55, %r79, %r12;
	mul.wide.u32 	%rd27, %r55, 4;
	add.s64 	%rd28, %rd2, %rd27;
	ld.global.f32 	%f33, [%rd28];
	mad.lo.s32 	%r56, %r79, %r48, %r67;
	mul.wide.u32 	%rd29, %r56, 4;
	add.s64 	%rd30, %rd1, %rd29;
	ld.global.f32 	%f34, [%rd30];
	fma.rn.f32 	%f35, %f33, %f34, %f53;
	st.global.f32 	[%rd4], %f35;
	cvt.u64.u32 	%rd32, %r79;
	add.s64 	%rd33, %rd32, %rd46;
	shl.b64 	%rd34, %rd33, 2;
	add.s64 	%rd35, %rd2, %rd34;
	ld.global.f32 	%f36, [%rd35+4];
	add.s32 	%r57, %r56, %r48;
	mul.wide.u32 	%rd36, %r57, 4;
	add.s64 	%rd37, %rd1, %rd36;
	ld.global.f32 	%f37, [%rd37];
	fma.rn.f32 	%f38, %f36, %f37, %f35;
	st.global.f32 	[%rd4], %f38;
	ld.global.f32 	%f39, [%rd35+8];
	add.s32 	%r58, %r57, %r48;
	mul.wide.u32 	%rd38, %r58, 4;
	add.s64 	%rd39, %rd1, %rd38;
	ld.global.f32 	%f40, [%rd39];
	fma.rn.f32 	%f41, %f39, %f40, %f38;
	st.global.f32 	[%rd4], %f41;
	ld.global.f32 	%f42, [%rd35+12];
	add.s32 	%r59, %r58, %r48;
	mul.wide.u32 	%rd40, %r59, 4;
	add.s64 	%rd41, %rd1, %rd40;
	ld.global.f32 	%f43, [%rd41];
	fma.rn.f32 	%f53, %f42, %f43, %f41;
	st.global.f32 	[%rd4], %f53;
	add.s32 	%r79, %r79, 4;
$L__BB1_9:
	setp.eq.s32 	%p6, %r3, 0;
	@%p6 bra 	$L__BB1_14;
	setp.eq.s32 	%p7, %r3, 1;
	@%p7 bra 	$L__BB1_12;
	add.s32 	%r60, %r79, %r12;
	mul.wide.u32 	%rd42, %r60, 4;
	add.s64 	%rd43, %rd2, %rd42;
	ld.global.f32 	%f44, [%rd43];
	mad.lo.s32 	%r61, %r79, %r48, %r67;
	mul.wide.u32 	%rd44, %r61, 4;
	add.s64 	%rd45, %rd1, %rd44;
	ld.global.f32 	%f45, [%rd45];
	fma.rn.f32 	%f46, %f44, %f45, %f53;
	st.global.f32 	[%rd4], %f46;
	cvt.u64.u32 	%rd47, %r79;
	add.s64 	%rd48, %rd47, %rd46;
	shl.b64 	%rd49, %rd48, 2;
	add.s64 	%rd50, %rd2, %rd49;
	ld.global.f32 	%f47, [%rd50+4];
	add.s32 	%r62, %r61, %r48;
	mul.wide.u32 	%rd51, %r62, 4;
	add.s64 	%rd52, %rd1, %rd51;
	ld.global.f32 	%f48, [%rd52];
	fma.rn.f32 	%f53, %f47, %f48, %f46;
	st.global.f32 	[%rd4], %f53;
	add.s32 	%r79, %r79, 2;
$L__BB1_12:
	and.b32  	%r63, %r48, 1;
	setp.eq.b32 	%p8, %r63, 1;
	not.pred 	%p9, %p8;
	@%p9 bra 	$L__BB1_14;
	add.s32 	%r64, %r79, %r12;
	mul.wide.u32 	%rd53, %r64, 4;
	add.s64 	%rd54, %rd2, %rd53;
	ld.global.f32 	%f49, [%rd54];
	mad.lo.s32 	%r65, %r79, %r48, %r67;
	mul.wide.u32 	%rd55, %r65, 4;
	add.s64 	%rd56, %rd1, %rd55;
	ld.global.f32 	%f50, [%rd56];
	fma.rn.f32 	%f51, %f49, %f50, %f53;
	st.global.f32 	[%rd4], %f51;
$L__BB1_14:
	add.s32 	%r67, %r67, 1;
	setp.ne.s32 	%p10, %r67, %r48;
	@%p10 bra 	$L__BB1_3;
	add.s32 	%r66, %r66, 1;
	setp.ne.s32 	%p11, %r66, %r48;
	@%p11 bra 	$L__BB1_2;
$L__BB1_16:
	ret;

}


// ===== COMPILED SASS (sm_100) =====

	.target	sm_100

	.elftype	@"ET_EXEC"


//--------------------- .note.nv.tkinfo           --------------------------
	.section	.note.nv.tkinfo,"",@"SHT_NOTE"
	.sectionflags	@"SHF_NOTE_NV_TKINFO"
	.tkinfo
        /*0018*/ 	.word	0x00000002
        /*0030*/ 	.string	""
        /*0030*/ 	.string	"ptxas"
        /*0030*/ 	.string	"Cuda compilation tools, release 13.0, V13.0.88"
        /*0030*/ 	.string	"Build cuda_13.0.r13.0/compiler.36424714_0"
        /*0030*/ 	.string	"-arch sm_100 -m 64 "



//--------------------- .note.nv.cuinfo           --------------------------
	.section	.note.nv.cuinfo,"",@"SHT_NOTE"
	.sectionflags	@"SHF_NOTE_NV_CUINFO"
        /*0018*/ 	.short	0x0002
        /*001a*/ 	.short	0x0064
        /*001c*/ 	.short	0x0082
	.zero		2


//--------------------- .nv.info                  --------------------------
	.section	.nv.info,"",@"SHT_CUDA_INFO"
	.align	4


	//----- nvinfo : EIATTR_REGCOUNT
	.align		4
        /*0000*/ 	.byte	0x04, 0x2f
        /*0002*/ 	.short	(.L_1 - .L_0)
	.align		4
.L_0:
        /*0004*/ 	.word	index@(_Z22gpu_square_matrix_multPfS_S_ii)
        /*0008*/ 	.word	0x0000001e


	//----- nvinfo : EIATTR_FRAME_SIZE
	.align		4
.L_1:
        /*000c*/ 	.byte	0x04, 0x11
        /*000e*/ 	.short	(.L_3 - .L_2)
	.align		4
.L_2:
        /*0010*/ 	.word	index@(_Z22gpu_square_matrix_multPfS_S_ii)
        /*0014*/ 	.word	0x00000000


	//----- nvinfo : EIATTR_REGCOUNT
	.align		4
.L_3:
        /*0018*/ 	.byte	0x04, 0x2f
        /*001a*/ 	.short	(.L_5 - .L_4)
	.align		4
.L_4:
        /*001c*/ 	.word	index@(_Z18unoptimized_serialiPfS_S_)
        /*0020*/ 	.word	0x00000020


	//----- nvinfo : EIATTR_FRAME_SIZE
	.align		4
.L_5:
        /*0024*/ 	.byte	0x04, 0x11
        /*0026*/ 	.short	(.L_7 - .L_6)
	.align		4
.L_6:
        /*0028*/ 	.word	index@(_Z18unoptimized_serialiPfS_S_)
        /*002c*/ 	.word	0x00000000


	//----- nvinfo : EIATTR_MIN_STACK_SIZE
	.align		4
.L_7:
        /*0030*/ 	.byte	0x04, 0x12
        /*0032*/ 	.short	(.L_9 - .L_8)
	.align		4
.L_8:
        /*0034*/ 	.word	index@(_Z18unoptimized_serialiPfS_S_)
        /*0038*/ 	.word	0x00000000


	//----- nvinfo : EIATTR_MIN_STACK_SIZE
	.align		4
.L_9:
        /*003c*/ 	.byte	0x04, 0x12
        /*003e*/ 	.short	(.L_11 - .L_10)
	.align		4
.L_10:
        /*0040*/ 	.word	index@(_Z22gpu_square_matrix_multPfS_S_ii)
        /*0044*/ 	.word	0x00000000
.L_11:


//--------------------- .nv.compat                --------------------------
	.section	.nv.compat,"",@"SHT_CUDA_COMPAT_INFO"
	.align	4
        /*0000*/ 	.byte	0x02, 0x09, 0x00, 0x00, 0x02, 0x02, 0x01, 0x00, 0x02, 0x05, 0x05, 0x00, 0x03, 0x07, 0x01, 0x01
        /*0010*/ 	.byte	0x02, 0x03, 0x00, 0x00, 0x02, 0x06, 0x01, 0x00, 0x04, 0x0b, 0x08, 0x00, 0x09, 0x00, 0x00, 0x00
        /*0020*/ 	.byte	0x00, 0x00, 0x00, 0x00


//--------------------- .nv.info._Z18unoptimized_serialiPfS_S_ --------------------------
	.section	.nv.info._Z18unoptimized_serialiPfS_S_,"",@"SHT_CUDA_INFO"
	.sectionflags	@""
	.align	4


	//----- nvinfo : EIATTR_CUDA_API_VERSION
	.align		4
        /*0000*/ 	.byte	0x04, 0x37
        /*0002*/ 	.short	(.L_13 - .L_12)
.L_12:
        /*0004*/ 	.word	0x00000082


	//----- nvinfo : EIATTR_KPARAM_INFO
	.align		4
.L_13:
        /*0008*/ 	.byte	0x04, 0x17
        /*000a*/ 	.short	(.L_15 - .L_14)
.L_14:
        /*000c*/ 	.word	0x00000000
        /*0010*/ 	.short	0x0003
        /*0012*/ 	.short	0x0018
        /*0014*/ 	.byte	0x00, 0xf5, 0x21, 0x00


	//----- nvinfo : EIATTR_KPARAM_INFO
	.align		4
.L_15:
        /*0018*/ 	.byte	0x04, 0x17
        /*001a*/ 	.short	(.L_17 - .L_16)
.L_16:
        /*001c*/ 	.word	0x00000000
        /*0020*/ 	.short	0x0002
        /*0022*/ 	.short	0x0010
        /*0024*/ 	.byte	0x00, 0xf5, 0x21, 0x00


	//----- nvinfo : EIATTR_KPARAM_INFO
	.align		4
.L_17:
        /*0028*/ 	.byte	0x04, 0x17
        /*002a*/ 	.short	(.L_19 - .L_18)
.L_18:
        /*002c*/ 	.word	0x00000000
        /*0030*/ 	.short	0x0001
        /*0032*/ 	.short	0x0008
        /*0034*/ 	.byte	0x00, 0xf5, 0x21, 0x00


	//----- nvinfo : EIATTR_KPARAM_INFO
	.align		4
.L_19:
        /*0038*/ 	.byte	0x04, 0x17
        /*003a*/ 	.short	(.L_21 - .L_20)
.L_20:
        /*003c*/ 	.word	0x00000000
        /*0040*/ 	.short	0x0000
        /*0042*/ 	.short	0x0000
        /*0044*/ 	.byte	0x00, 0xf0, 0x11, 0x00


	//----- nvinfo : EIATTR_SPARSE_MMA_MASK
	.align		4
.L_21:
        /*0048*/ 	.byte	0x03, 0x50
        /*004a*/ 	.short	0x0000


	//----- nvinfo : EIATTR_MAXREG_COUNT
	.align		4
        /*004c*/ 	.byte	0x03, 0x1b
        /*004e*/ 	.short	0x00ff


	//----- nvinfo : EIATTR_MERCURY_ISA_VERSION
	.align		4
        /*0050*/ 	.byte	0x03, 0x5f
        /*0052*/ 	.short	0x0101


	//----- nvinfo : EIATTR_VRC_CTA_INIT_COUNT
	.align		4
        /*0054*/ 	.byte	0x02, 0x4a
	.zero		1
	.zero		1


	//----- nvinfo : EIATTR_EXIT_INSTR_OFFSETS
	.align		4
        /*0058*/ 	.byte	0x04, 0x1c
        /*005a*/ 	.short	(.L_23 - .L_22)


	//   ....[0]....
.L_22:
        /*005c*/ 	.word	0x00000030


	//   ....[1]....
        /*0060*/ 	.word	0x00000b20


	//----- nvinfo : EIATTR_CBANK_PARAM_SIZE
	.align		4
.L_23:
        /*0064*/ 	.byte	0x03, 0x19
        /*0066*/ 	.short	0x0020


	//----- nvinfo : EIATTR_PARAM_CBANK
	.align		4
        /*0068*/ 	.byte	0x04, 0x0a
        /*006a*/ 	.short	(.L_25 - .L_24)
	.align		4
.L_24:
        /*006c*/ 	.word	index@(.nv.constant0._Z18unoptimized_serialiPfS_S_)
        /*0070*/ 	.short	0x0380
        /*0072*/ 	.short	0x0020


	//----- nvinfo : EIATTR_SW_WAR
	.align		4
.L_25:
        /*0074*/ 	.byte	0x04, 0x36
        /*0076*/ 	.short	(.L_27 - .L_26)
.L_26:
        /*0078*/ 	.word	0x00000008
.L_27:


//--------------------- .nv.info._Z22gpu_square_matrix_multPfS_S_ii --------------------------
	.section	.nv.info._Z22gpu_square_matrix_multPfS_S_ii,"",@"SHT_CUDA_INFO"
	.sectionflags	@""
	.align	4


	//----- nvinfo : EIATTR_CUDA_API_VERSION
	.align		4
        /*0000*/ 	.byte	0x04, 0x37
        /*0002*/ 	.short	(.L_29 - .L_28)
.L_28:
        /*0004*/ 	.word	0x00000082


	//----- nvinfo : EIATTR_KPARAM_INFO
	.align		4
.L_29:
        /*0008*/ 	.byte	0x04, 0x17
        /*000a*/ 	.short	(.L_31 - .L_30)
.L_30:
        /*000c*/ 	.word	0x00000000
        /*0010*/ 	.short	0x0004
        /*0012*/ 	.short	0x001c
        /*0014*/ 	.byte	0x00, 0xf0, 0x11, 0x00


	//----- nvinfo : EIATTR_KPARAM_INFO
	.align		4
.L_31:
        /*0018*/ 	.byte	0x04, 0x17
        /*001a*/ 	.short	(.L_33 - .L_32)
.L_32:
        /*001c*/ 	.word	0x00000000
        /*0020*/ 	.short	0x0003
        /*0022*/ 	.short	0x0018
        /*0024*/ 	.byte	0x00, 0xf0, 0x11, 0x00


	//----- nvinfo : EIATTR_KPARAM_INFO
	.align		4
.L_33:
        /*0028*/ 	.byte	0x04, 0x17
        /*002a*/ 	.short	(.L_35 - .L_34)
.L_34:
        /*002c*/ 	.word	0x00000000
        /*0030*/ 	.short	0x0002
        /*0032*/ 	.short	0x0010
        /*0034*/ 	.byte	0x00, 0xf5, 0x21, 0x00


	//----- nvinfo : EIATTR_KPARAM_INFO
	.align		4
.L_35:
        /*0038*/ 	.byte	0x04, 0x17
        /*003a*/ 	.short	(.L_37 - .L_36)
.L_36:
        /*003c*/ 	.word	0x00000000
        /*0040*/ 	.short	0x0001
        /*0042*/ 	.short	0x0008
        /*0044*/ 	.byte	0x00, 0xf5, 0x21, 0x00


	//----- nvinfo : EIATTR_KPARAM_INFO
	.align		4
.L_37:
        /*0048*/ 	.byte	0x04, 0x17
        /*004a*/ 	.short	(.L_39 - .L_38)
.L_38:
        /*004c*/ 	.word	0x00000000
        /*0050*/ 	.short	0x0000
        /*0052*/ 	.short	0x0000
        /*0054*/ 	.byte	0x00, 0xf5, 0x21, 0x00


	//----- nvinfo : EIATTR_SPARSE_MMA_MASK
	.align		4
.L_39:
        /*0058*/ 	.byte	0x03, 0x50
        /*005a*/ 	.short	0x0000


	//----- nvinfo : EIATTR_MAXREG_COUNT
	.align		4
        /*005c*/ 	.byte	0x03, 0x1b
        /*005e*/ 	.short	0x00ff


	//----- nvinfo : EIATTR_NUM_BARRIERS
	.align		4
        /*0060*/ 	.byte	0x02, 0x4c
        /*0062*/ 	.byte	0x01
	.zero		1


	//----- nvinfo : EIATTR_MERCURY_ISA_VERSION
	.align		4
        /*0064*/ 	.byte	0x03, 0x5f
        /*0066*/ 	.short	0x0101


	//----- nvinfo : EIATTR_UNUSED_LOAD_BYTE_OFFSET
	.align		4
        /*0068*/ 	.byte	0x04, 0x44
        /*006a*/ 	.short	(.L_41 - .L_40)


	//   ....[0]....
.L_40:
        /*006c*/ 	.word	0x00000980
        /*0070*/ 	.word	0x00000fff


	//----- nvinfo : EIATTR_VRC_CTA_INIT_COUNT
	.align		4
.L_41:
        /*0074*/ 	.byte	0x02, 0x4a
	.zero		1
	.zero		1


	//----- nvinfo : EIATTR_EXIT_INSTR_OFFSETS
	.align		4
        /*0078*/ 	.byte	0x04, 0x1c
        /*007a*/ 	.short	(.L_43 - .L_42)


	//   ....[0]....
.L_42:
        /*007c*/ 	.word	0x00000a50


	//   ....[1]....
        /*0080*/ 	.word	0x00000ab0


	//----- nvinfo : EIATTR_CBANK_PARAM_SIZE
	.align		4
.L_43:
        /*0084*/ 	.byte	0x03, 0x19
        /*0086*/ 	.short	0x0020


	//----- nvinfo : EIATTR_PARAM_CBANK
	.align		4
        /*0088*/ 	.byte	0x04, 0x0a
        /*008a*/ 	.short	(.L_45 - .L_44)
	.align		4
.L_44:
        /*008c*/ 	.word	index@(.nv.constant0._Z22gpu_square_matrix_multPfS_S_ii)
        /*0090*/ 	.short	0x0380
        /*0092*/ 	.short	0x0020


	//----- nvinfo : EIATTR_SW_WAR
	.align		4
.L_45:
        /*0094*/ 	.byte	0x04, 0x36
        /*0096*/ 	.short	(.L_47 - .L_46)
.L_46:
        /*0098*/ 	.word	0x00000008
.L_47:


//--------------------- .nv.callgraph             --------------------------
	.section	.nv.callgraph,"",@"SHT_CUDA_CALLGRAPH"
	.align	4
	.sectionentsize	8
	.align		4
        /*0000*/ 	.word	0x00000000
	.align		4
        /*0004*/ 	.word	0xffffffff
	.align		4
        /*0008*/ 	.word	0x00000000
	.align		4
        /*000c*/ 	.word	0xfffffffe
	.align		4
        /*0010*/ 	.word	0x00000000
	.align		4
        /*0014*/ 	.word	0xfffffffd
	.align		4
        /*0018*/ 	.word	0x00000000
	.align		4
        /*001c*/ 	.word	0xfffffffc


//--------------------- .text._Z18unoptimized_serialiPfS_S_ --------------------------
	.section	.text._Z18unoptimized_serialiPfS_S_,"ax",@progbits
	.align	128
        .global         _Z18unoptimized_serialiPfS_S_
        .type           _Z18unoptimized_serialiPfS_S_,@function
        .size           _Z18unoptimized_serialiPfS_S_,(.L_x_15 - _Z18unoptimized_serialiPfS_S_)
        .other          _Z18unoptimized_serialiPfS_S_,@"STO_CUDA_ENTRY STV_DEFAULT"
_Z18unoptimized_serialiPfS_S_:
.text._Z18unoptimized_serialiPfS_S_:
[----:B------:R-:W-:Y:S08]  /*0000*/  LDC R1, c[0x0][0x37c] ;  /* 0x0000df00ff017b82 */ /* 0x000ff00000000800 */
[----:B------:R-:W0:Y:S02]  /*0010*/  LDC R3, c[0x0][0x380] ;  /* 0x0000e000ff037b82 */ /* 0x000e240000000800 */
[----:B0-----:R-:W-:-:S13]  /*0020*/  ISETP.GE.AND P0, PT, R3, 0x1, PT ;  /* 0x000000010300780c */ /* 0x001fda0003f06270 */
[----:B------:R-:W-:Y:S05]  /*0030*/  @!P0 EXIT ;  /* 0x000000000000894d */ /* 0x000fea0003800000 */
[C---:B------:R-:W-:Y:S01]  /*0040*/  IADD3 R0, PT, PT, R3.reuse, -0x1, RZ ;  /* 0xffffffff03007810 */ /* 0x040fe20007ffe0ff */
[----:B------:R-:W0:Y:S01]  /*0050*/  LDCU.64 UR6, c[0x0][0x358] ;  /* 0x00006b00ff0677ac */ /* 0x000e220008000a00 */
[C---:B------:R-:W-:Y:S02]  /*0060*/  LOP3.LUT R2, R3.reuse, 0x7, RZ, 0xc0, !PT ;  /* 0x0000000703027812 */ /* 0x040fe400078ec0ff */
[----:B------:R-:W-:Y:S01]  /*0070*/  ISETP.GE.U32.AND P0, PT, R0, 0x7, PT ;  /* 0x000000070000780c */ /* 0x000fe20003f06070 */
[----:B------:R-:W-:Y:S01]  /*0080*/  UMOV UR4, URZ ;  /* 0x000000ff00047c82 */ /* 0x000fe20008000000 */
[C---:B------:R-:W-:Y:S02]  /*0090*/  LOP3.LUT R0, R3.reuse, 0x7ffffff8, RZ, 0xc0, !PT ;  /* 0x7ffffff803007812 */ /* 0x040fe400078ec0ff */
[----:B------:R-:W-:Y:S02]  /*00a0*/  LOP3.LUT R3, R3, 0x3, RZ, 0xc0, !PT ;  /* 0x0000000303037812 */ /* 0x000fe400078ec0ff */
[----:B------:R-:W-:-:S07]  /*00b0*/  IADD3 R4, PT, PT, -R0, RZ, RZ ;  /* 0x000000ff00047210 */ /* 0x000fce0007ffe1ff */
.L_x_6:
[----:B-1----:R-:W1:Y:S01]  /*00c0*/  LDCU UR5, c[0x0][0x380] ;  /* 0x00007000ff0577ac */ /* 0x002e620008000800 */
[----:B------:R-:W-:Y:S01]  /*00d0*/  HFMA2 R5, -RZ, RZ, 0, 0 ;  /* 0x00000000ff057431 */ /* 0x000fe200000001ff */
[----:B-1----:R-:W-:Y:S02]  /*00e0*/  UIMAD UR8, UR4, UR5, URZ ;  /* 0x00000005040872a4 */ /* 0x002fe4000f8e02ff */
[----:B------:R-:W-:-:S04]  /*00f0*/  UIADD3 UR4, UPT, UPT, UR4, 0x1, URZ ;  /* 0x0000000104047890 */ /* 0x000fc8000fffe0ff */
[----:B0-234-:R-:W-:-:S11]  /*0100*/  UISETP.NE.AND UP1, UPT, UR4, UR5, UPT ;  /* 0x000000050400728c */ /* 0x01dfd6000bf25270 */
.L_x_5:
[----:B01234-:R-:W1:Y:S01]  /*0110*/  LDC.64 R12, c[0x0][0x398] ;  /* 0x0000e600ff0c7b82 */ /* 0x01fe620000000a00 */
[----:B------:R-:W-:Y:S01]  /*0120*/  IADD3 R7, PT, PT, R5, UR8, RZ ;  /* 0x0000000805077c10 */ /* 0x000fe2000fffe0ff */
[----:B------:R-:W-:Y:S01]  /*0130*/  IMAD.MOV.U32 R20, RZ, RZ, RZ ;  /* 0x000000ffff147224 */ /* 0x000fe200078e00ff */
[----:B------:R-:W-:-:S03]  /*0140*/  MOV R8, RZ ;  /* 0x000000ff00087202 */ /* 0x000fc60000000f00 */
[----:B-1----:R-:W-:-:S05]  /*0150*/  IMAD.WIDE.U32 R12, R7, 0x4, R12 ;  /* 0x00000004070c7825 */ /* 0x002fca00078e000c */
[----:B0-----:R0:W-:Y:S01]  /*0160*/  STG.E desc[UR6][R12.64], RZ ;  /* 0x000000ff0c007986 */ /* 0x0011e2000c101906 */
[----:B------:R-:W-:Y:S05]  /*0170*/  @!P0 BRA `(.L_x_0) ;  /* 0x0000000400108947 */ /* 0x000fea0003800000 */
[----:B------:R-:W1:Y:S01]  /*0180*/  LDC R8, c[0x0][0x380] ;  /* 0x0000e000ff087b82 */ /* 0x000e620000000800 */
[----:B------:R-:W-:Y:S02]  /*0190*/  MOV R20, RZ ;  /* 0x000000ff00147202 */ /* 0x000fe40000000f00 */
[----:B------:R-:W-:Y:S02]  /*01a0*/  MOV R9, UR8 ;  /* 0x0000000800097c02 */ /* 0x000fe40008000f00 */
[-C--:B------:R-:W-:Y:S02]  /*01b0*/  MOV R7, R5.reuse ;  /* 0x0000000500077202 */ /* 0x080fe40000000f00 */
[----:B------:R-:W-:Y:S01]  /*01c0*/  MOV R6, R4 ;  /* 0x0000000400067202 */ /* 0x000fe20000000f00 */
[----:B-1----:R-:W-:Y:S01]  /*01d0*/  IMAD.IADD R11, R5, 0x1, R8 ;  /* 0x00000001050b7824 */ /* 0x002fe200078e0208 */
[CC--:B------:R-:W-:Y:S01]  /*01e0*/  LEA R21, R8.reuse, R5.reuse, 0x1 ;  /* 0x0000000508157211 */ /* 0x0c0fe200078e08ff */
[C-C-:B------:R-:W-:Y:S01]  /*01f0*/  IMAD R23, R8.reuse, 0x3, R5.reuse ;  /* 0x0000000308177824 */ /* 0x140fe200078e0205 */
[C---:B------:R-:W-:Y:S01]  /*0200*/  LEA R25, R8.reuse, R5, 0x2 ;  /* 0x0000000508197211 */ /* 0x040fe200078e10ff */
[----:B------:R-:W-:-:S02]  /*0210*/  IMAD R27, R8, 0x5, R5 ;  /* 0x00000005081b7824 */ /* 0x000fc400078e0205 */
[C-C-:B------:R-:W-:Y:S02]  /*0220*/  IMAD R29, R8.reuse, 0x6, R5.reuse ;  /* 0x00000006081d7824 */ /* 0x140fe400078e0205 */
[----:B------:R-:W-:-:S07]  /*0230*/  IMAD R10, R8, 0x7, R5 ;  /* 0x00000007080a7824 */ /* 0x000fce00078e0205 */
.L_x_1:
[----:B------:R-:W1:Y:S08]  /*0240*/  LDC.64 R14, c[0x0][0x388] ;  /* 0x0000e200ff0e7b82 */ /* 0x000e700000000a00 */
[----:B------:R-:W2:Y:S01]  /*0250*/  LDC.64 R18, c[0x0][0x390] ;  /* 0x0000e400ff127b82 */ /* 0x000ea20000000a00 */
[----:B-1----:R-:W-:-:S06]  /*0260*/  IMAD.WIDE.U32 R16, R7, 0x4, R14 ;  /* 0x0000000407107825 */ /* 0x002fcc00078e000e */
[----:B---3--:R-:W3:Y:S01]  /*0270*/  LDG.E R17, desc[UR6][R16.64] ;  /* 0x0000000610117981 */ /* 0x008ee2000c1e1900 */
[----:B--2---:R-:W-:-:S05]  /*0280*/  IMAD.WIDE.U32 R18, R9, 0x4, R18 ;  /* 0x0000000409127825 */ /* 0x004fca00078e0012 */
[----:B------:R-:W3:Y:S02]  /*0290*/  LDG.E R22, desc[UR6][R18.64] ;  /* 0x0000000612167981 */ /* 0x000ee4000c1e1900 */
[----:B---3--:R-:W-:Y:S01]  /*02a0*/  FFMA R22, R22, R17, R20 ;  /* 0x0000001116167223 */ /* 0x008fe20000000014 */
[----:B------:R-:W-:-:S04]  /*02b0*/  IMAD.WIDE.U32 R16, R11, 0x4, R14 ;  /* 0x000000040b107825 */ /* 0x000fc800078e000e */
[----:B------:R1:W-:Y:S04]  /*02c0*/  STG.E desc[UR6][R12.64], R22 ;  /* 0x000000160c007986 */ /* 0x0003e8000c101906 */
[----:B------:R2:W3:Y:S04]  /*02d0*/  LDG.E R24, desc[UR6][R16.64] ;  /* 0x0000000610187981 */ /* 0x0004e8000c1e1900 */
[----:B------:R-:W3:Y:S01]  /*02e0*/  LDG.E R20, desc[UR6][R18.64+0x4] ;  /* 0x0000040612147981 */ /* 0x000ee2000c1e1900 */
[----:B--2---:R-:W-:-:S04]  /*02f0*/  IMAD.WIDE.U32 R16, R21, 0x4, R14 ;  /* 0x0000000415107825 */ /* 0x004fc800078e000e */
[----:B---3--:R-:W-:-:S05]  /*0300*/  FFMA R20, R20, R24, R22 ;  /* 0x0000001814147223 */ /* 0x008fca0000000016 */
[----:B------:R2:W-:Y:S04]  /*0310*/  STG.E desc[UR6][R12.64], R20 ;  /* 0x000000140c007986 */ /* 0x0005e8000c101906 */
[----:B------:R3:W4:Y:S04]  /*0320*/  LDG.E R26, desc[UR6][R16.64] ;  /* 0x00000006101a7981 */ /* 0x000728000c1e1900 */
[----:B------:R-:W4:Y:S01]  /*0330*/  LDG.E R24, desc[UR6][R18.64+0x8] ;  /* 0x0000080612187981 */ /* 0x000f22000c1e1900 */
[----:B---3--:R-:W-:-:S04]  /*0340*/  IMAD.WIDE.U32 R16, R23, 0x4, R14 ;  /* 0x0000000417107825 */ /* 0x008fc800078e000e */
[----:B----4-:R-:W-:-:S05]  /*0350*/  FFMA R24, R24, R26, R20 ;  /* 0x0000001a18187223 */ /* 0x010fca0000000014 */
[----:B------:R3:W-:Y:S04]  /*0360*/  STG.E desc[UR6][R12.64], R24 ;  /* 0x000000180c007986 */ /* 0x0007e8000c101906 */
[----:B------:R4:W5:Y:S04]  /*0370*/  LDG.E R26, desc[UR6][R16.64] ;  /* 0x00000006101a7981 */ /* 0x000968000c1e1900 */
[----:B-1----:R-:W5:Y:S01]  /*0380*/  LDG.E R22, desc[UR6][R18.64+0xc] ;  /* 0x00000c0612167981 */ /* 0x002f62000c1e1900 */
[----:B----4-:R-:W-:-:S04]  /*0390*/  IMAD.WIDE.U32 R16, R25, 0x4, R14 ;  /* 0x0000000419107825 */ /* 0x010fc800078e000e */
[----:B-----5:R-:W-:-:S05]  /*03a0*/  FFMA R22, R22, R26, R24 ;  /* 0x0000001a16167223 */ /* 0x020fca0000000018 */
[----:B------:R1:W-:Y:S04]  /*03b0*/  STG.E desc[UR6][R12.64], R22 ;  /* 0x000000160c007986 */ /* 0x0003e8000c101906 */
[----:B------:R4:W5:Y:S04]  /*03c0*/  LDG.E R26, desc[UR6][R16.64] ;  /* 0x00000006101a7981 */ /* 0x000968000c1e1900 */
[----:B--2---:R-:W5:Y:S01]  /*03d0*/  LDG.E R20, desc[UR6][R18.64+0x10] ;  /* 0x0000100612147981 */ /* 0x004f62000c1e1900 */
[----:B----4-:R-:W-:-:S04]  /*03e0*/  IMAD.WIDE.U32 R16, R27, 0x4, R14 ;  /* 0x000000041b107825 */ /* 0x010fc800078e000e */
[----:B-----5:R-:W-:-:S05]  /*03f0*/  FFMA R20, R20, R26, R22 ;  /* 0x0000001a14147223 */ /* 0x020fca0000000016 */
[----:B------:R2:W-:Y:S04]  /*0400*/  STG.E desc[UR6][R12.64], R20 ;  /* 0x000000140c007986 */ /* 0x0005e8000c101906 */
[----:B------:R4:W5:Y:S04]  /*0410*/  LDG.E R26, desc[UR6][R16.64] ;  /* 0x00000006101a7981 */ /* 0x000968000c1e1900 */
[----:B---3--:R-:W5:Y:S01]  /*0420*/  LDG.E R24, desc[UR6][R18.64+0x14] ;  /* 0x0000140612187981 */ /* 0x008f62000c1e1900 */
[----:B----4-:R-:W-:-:S04]  /*0430*/  IMAD.WIDE.U32 R16, R29, 0x4, R14 ;  /* 0x000000041d107825 */ /* 0x010fc800078e000e */
[----:B-----5:R-:W-:-:S05]  /*0440*/  FFMA R24, R24, R26, R20 ;  /* 0x0000001a18187223 */ /* 0x020fca0000000014 */
[----:B------:R3:W-:Y:S04]  /*0450*/  STG.E desc[UR6][R12.64], R24 ;  /* 0x000000180c007986 */ /* 0x0007e8000c101906 */
[----:B------:R-:W4:Y:S04]  /*0460*/  LDG.E R26, desc[UR6][R16.64] ;  /* 0x00000006101a7981 */ /* 0x000f28000c1e1900 */
[----:B-1----:R-:W4:Y:S01]  /*0470*/  LDG.E R22, desc[UR6][R18.64+0x18] ;  /* 0x0000180612167981 */ /* 0x002f22000c1e1900 */
[----:B------:R-:W-:Y:S01]  /*0480*/  IMAD.WIDE.U32 R14, R10, 0x4, R14 ;  /* 0x000000040a0e7825 */ /* 0x000fe200078e000e */
[----:B------:R-:W-:-:S03]  /*0490*/  IADD3 R6, PT, PT, R6, 0x8, RZ ;  /* 0x0000000806067810 */ /* 0x000fc60007ffe0ff */
[----:B----4-:R-:W-:-:S05]  /*04a0*/  FFMA R22, R22, R26, R24 ;  /* 0x0000001a16167223 */ /* 0x010fca0000000018 */
[----:B------:R3:W-:Y:S04]  /*04b0*/  STG.E desc[UR6][R12.64], R22 ;  /* 0x000000160c007986 */ /* 0x0007e8000c101906 */
[----:B--2---:R-:W2:Y:S04]  /*04c0*/  LDG.E R20, desc[UR6][R18.64+0x1c] ;  /* 0x00001c0612147981 */ /* 0x004ea8000c1e1900 */
[----:B------:R-:W2:Y:S01]  /*04d0*/  LDG.E R15, desc[UR6][R14.64] ;  /* 0x000000060e0f7981 */ /* 0x000ea2000c1e1900 */
[----:B------:R-:W-:Y:S01]  /*04e0*/  ISETP.NE.AND P1, PT, R6, RZ, PT ;  /* 0x000000ff0600720c */ /* 0x000fe20003f25270 */
[C---:B------:R-:W-:Y:S01]  /*04f0*/  IMAD R21, R8.reuse, 0x8, R21 ;  /* 0x0000000808157824 */ /* 0x040fe200078e0215 */
[C---:B------:R-:W-:Y:S01]  /*0500*/  LEA R11, R8.reuse, R11, 0x3 ;  /* 0x0000000b080b7211 */ /* 0x040fe200078e18ff */
[C---:B------:R-:W-:Y:S01]  /*0510*/  IMAD R10, R8.reuse, 0x8, R10 ;  /* 0x00000008080a7824 */ /* 0x040fe200078e020a */
[----:B------:R-:W-:-:S02]  /*0520*/  LEA R23, R8, R23, 0x3 ;  /* 0x0000001708177211 */ /* 0x000fc400078e18ff */
[C---:B------:R-:W-:Y:S02]  /*0530*/  LEA R25, R8.reuse, R25, 0x3 ;  /* 0x0000001908197211 */ /* 0x040fe400078e18ff */
[C---:B------:R-:W-:Y:S02]  /*0540*/  LEA R27, R8.reuse, R27, 0x3 ;  /* 0x0000001b081b7211 */ /* 0x040fe400078e18ff */
[C---:B------:R-:W-:Y:S02]  /*0550*/  LEA R29, R8.reuse, R29, 0x3 ;  /* 0x0000001d081d7211 */ /* 0x040fe400078e18ff */
[----:B------:R-:W-:Y:S02]  /*0560*/  LEA R7, R8, R7, 0x3 ;  /* 0x0000000708077211 */ /* 0x000fe400078e18ff */
[----:B------:R-:W-:Y:S01]  /*0570*/  IADD3 R9, PT, PT, R9, 0x8, RZ ;  /* 0x0000000809097810 */ /* 0x000fe20007ffe0ff */
[----:B--2---:R-:W-:-:S05]  /*0580*/  FFMA R20, R20, R15, R22 ;  /* 0x0000000f14147223 */ /* 0x004fca0000000016 */
[----:B------:R3:W-:Y:S01]  /*0590*/  STG.E desc[UR6][R12.64], R20 ;  /* 0x000000140c007986 */ /* 0x0007e2000c101906 */
[----:B------:R-:W-:Y:S05]  /*05a0*/  @P1 BRA `(.L_x_1) ;  /* 0xfffffffc00241947 */ /* 0x000fea000383ffff */
[----:B------:R-:W-:-:S07]  /*05b0*/  MOV R8, R0 ;  /* 0x0000000000087202 */ /* 0x000fce0000000f00 */
.L_x_0:
[----:B------:R-:W-:-:S13]  /*05c0*/  ISETP.NE.AND P1, PT, R2, RZ, PT ;  /* 0x000000ff0200720c */ /* 0x000fda0003f25270 */
[----:B------:R-:W-:Y:S05]  /*05d0*/  @!P1 BRA `(.L_x_2) ;  /* 0x00000004003c9947 */ /* 0x000fea0003800000 */
[----:B------:R-:W-:Y:S02]  /*05e0*/  IADD3 R6, PT, PT, R2, -0x1, RZ ;  /* 0xffffffff02067810 */ /* 0x000fe40007ffe0ff */
[----:B------:R-:W-:Y:S02]  /*05f0*/  ISETP.NE.AND P1, PT, R3, RZ, PT ;  /* 0x000000ff0300720c */ /* 0x000fe40003f25270 */
[----:B------:R-:W-:-:S13]  /*0600*/  ISETP.GE.U32.AND P2, PT, R6, 0x3, PT ;  /* 0x000000030600780c */ /* 0x000fda0003f46070 */
[----:B------:R-:W-:Y:S05]  /*0610*/  @!P2 BRA `(.L_x_3) ;  /* 0x00000000008ca947 */ /* 0x000fea0003800000 */
[----:B------:R-:W1:Y:S01]  /*0620*/  LDC.64 R14, c[0x0][0x390] ;  /* 0x0000e400ff0e7b82 */ /* 0x000e620000000a00 */
[----:B------:R-:W2:Y:S01]  /*0630*/  LDCU UR5, c[0x0][0x380] ;  /* 0x00007000ff0577ac */ /* 0x000ea20008000800 */
[----:B------:R-:W-:-:S06]  /*0640*/  VIADD R9, R8, UR8 ;  /* 0x0000000808097c36 */ /* 0x000fcc0008000000 */
[----:B------:R-:W4:Y:S08]  /*0650*/  LDC.64 R6, c[0x0][0x388] ;  /* 0x0000e200ff067b82 */ /* 0x000f300000000a00 */
[----:B------:R-:W5:Y:S01]  /*0660*/  LDC.64 R10, c[0x0][0x390] ;  /* 0x0000e400ff0a7b82 */ /* 0x000f620000000a00 */
[----:B--2---:R-:W-:Y:S02]  /*0670*/  IMAD R19, R8, UR5, R5 ;  /* 0x0000000508137c24 */ /* 0x004fe4000f8e0205 */
[----:B-1----:R-:W-:-:S06]  /*0680*/  IMAD.WIDE.U32 R14, R9, 0x4, R14 ;  /* 0x00000004090e7825 */ /* 0x002fcc00078e000e */
[----:B------:R-:W2:Y:S01]  /*0690*/  LDG.E R15, desc[UR6][R14.64] ;  /* 0x000000060e0f7981 */ /* 0x000ea2000c1e1900 */
[----:B----4-:R-:W-:-:S06]  /*06a0*/  IMAD.WIDE.U32 R16, R19, 0x4, R6 ;  /* 0x0000000413107825 */ /* 0x010fcc00078e0006 */
[----:B------:R-:W2:Y:S01]  /*06b0*/  LDG.E R16, desc[UR6][R16.64] ;  /* 0x0000000610107981 */ /* 0x000ea2000c1e1900 */
[----:B------:R-:W-:Y:S02]  /*06c0*/  IADD3 R9, P2, PT, R8, UR8, RZ ;  /* 0x0000000808097c10 */ /* 0x000fe4000ff5e0ff */
[----:B------:R-:W-:Y:S02]  /*06d0*/  IADD3 R21, PT, PT, R19, UR5, RZ ;  /* 0x0000000513157c10 */ /* 0x000fe4000fffe0ff */
[----:B------:R-:W-:Y:S02]  /*06e0*/  IADD3.X R18, PT, PT, RZ, RZ, RZ, P2, !PT ;  /* 0x000000ffff127210 */ /* 0x000fe400017fe4ff */
[----:B-----5:R-:W-:-:S04]  /*06f0*/  LEA R10, P2, R9, R10, 0x2 ;  /* 0x0000000a090a7211 */ /* 0x020fc800078410ff */
[----:B------:R-:W-:Y:S01]  /*0700*/  LEA.HI.X R11, R9, R11, R18, 0x2, P2 ;  /* 0x0000000b090b7211 */ /* 0x000fe200010f1412 */
[----:B------:R-:W-:-:S04]  /*0710*/  IMAD.WIDE.U32 R18, R21, 0x4, R6 ;  /* 0x0000000415127825 */ /* 0x000fc800078e0006 */
[----:B--2---:R-:W-:-:S05]  /*0720*/  FFMA R9, R15, R16, R20 ;  /* 0x000000100f097223 */ /* 0x004fca0000000014 */
[----:B------:R1:W-:Y:S04]  /*0730*/  STG.E desc[UR6][R12.64], R9 ;  /* 0x000000090c007986 */ /* 0x0003e8000c101906 */
[----:B------:R-:W2:Y:S04]  /*0740*/  LDG.E R18, desc[UR6][R18.64] ;  /* 0x0000000612127981 */ /* 0x000ea8000c1e1900 */
[----:B------:R-:W2:Y:S01]  /*0750*/  LDG.E R14, desc[UR6][R10.64+0x4] ;  /* 0x000004060a0e7981 */ /* 0x000ea2000c1e1900 */
[----:B------:R-:W-:Y:S01]  /*0760*/  IADD3 R21, PT, PT, R21, UR5, RZ ;  /* 0x0000000515157c10 */ /* 0x000fe2000fffe0ff */
[----:B--2---:R-:W-:-:S04]  /*0770*/  FFMA R17, R14, R18, R9 ;  /* 0x000000120e117223 */ /* 0x004fc80000000009 */
[C---:B------:R-:W-:Y:S01]  /*0780*/  IMAD.WIDE.U32 R14, R21.reuse, 0x4, R6 ;  /* 0x00000004150e7825 */ /* 0x040fe200078e0006 */
[----:B------:R1:W-:Y:S05]  /*0790*/  STG.E desc[UR6][R12.64], R17 ;  /* 0x000000110c007986 */ /* 0x0003ea000c101906 */
[----:B------:R-:W2:Y:S04]  /*07a0*/  LDG.E R14, desc[UR6][R14.64] ;  /* 0x000000060e0e7981 */ /* 0x000ea8000c1e1900 */
[----:B------:R-:W2:Y:S01]  /*07b0*/  LDG.E R16, desc[UR6][R10.64+0x8] ;  /* 0x000008060a107981 */ /* 0x000ea2000c1e1900 */
[----:B------:R-:W-:-:S05]  /*07c0*/  IADD3 R23, PT, PT, R21, UR5, RZ ;  /* 0x0000000515177c10 */ /* 0x000fca000fffe0ff */
[----:B------:R-:W-:-:S04]  /*07d0*/  IMAD.WIDE.U32 R6, R23, 0x4, R6 ;  /* 0x0000000417067825 */ /* 0x000fc800078e0006 */
[----:B--2---:R-:W-:-:S05]  /*07e0*/  FFMA R21, R16, R14, R17 ;  /* 0x0000000e10157223 */ /* 0x004fca0000000011 */
[----:B------:R1:W-:Y:S04]  /*07f0*/  STG.E desc[UR6][R12.64], R21 ;  /* 0x000000150c007986 */ /* 0x0003e8000c101906 */
[----:B---3--:R-:W2:Y:S04]  /*0800*/  LDG.E R20, desc[UR6][R10.64+0xc] ;  /* 0x00000c060a147981 */ /* 0x008ea8000c1e1900 */
[----:B------:R-:W2:Y:S01]  /*0810*/  LDG.E R6, desc[UR6][R6.64] ;  /* 0x0000000606067981 */ /* 0x000ea2000c1e1900 */
[----:B------:R-:W-:Y:S01]  /*0820*/  IADD3 R8, PT, PT, R8, 0x4, RZ ;  /* 0x0000000408087810 */ /* 0x000fe20007ffe0ff */
[----:B--2---:R-:W-:-:S05]  /*0830*/  FFMA R20, R20, R6, R21 ;  /* 0x0000000614147223 */ /* 0x004fca0000000015 */
[----:B------:R1:W-:Y:S02]  /*0840*/  STG.E desc[UR6][R12.64], R20 ;  /* 0x000000140c007986 */ /* 0x0003e4000c101906 */
.L_x_3:
[----:B------:R-:W-:Y:S05]  /*0850*/  @!P1 BRA `(.L_x_2) ;  /* 0x00000000009c9947 */ /* 0x000fea0003800000 */
[----:B------:R-:W2:Y:S01]  /*0860*/  LDCU UR9, c[0x0][0x380] ;  /* 0x00007000ff0977ac */ /* 0x000ea20008000800 */
[----:B------:R-:W-:Y:S01]  /*0870*/  ISETP.NE.AND P1, PT, R3, 0x1, PT ;  /* 0x000000010300780c */ /* 0x000fe20003f25270 */
[----:B--2---:R-:W-:-:S04]  /*0880*/  ULOP3.LUT UR5, UR9, 0x1, URZ, 0xc0, !UPT ;  /* 0x0000000109057892 */ /* 0x004fc8000f8ec0ff */
[----:B------:R-:W-:-:S08]  /*0890*/  UISETP.NE.U32.AND UP0, UPT, UR5, 0x1, UPT ;  /* 0x000000010500788c */ /* 0x000fd0000bf05070 */
[----:B------:R-:W-:Y:S05]  /*08a0*/  @!P1 BRA `(.L_x_4) ;  /* 0x00000000005c9947 */ /* 0x000fea0003800000 */
[----:B------:R-:W2:Y:S01]  /*08b0*/  LDC.64 R10, c[0x0][0x390] ;  /* 0x0000e400ff0a7b82 */ /* 0x000ea20000000a00 */
[----:B------:R-:W1:Y:S01]  /*08c0*/  LDCU UR5, c[0x0][0x380] ;  /* 0x00007000ff0577ac */ /* 0x000e620008000800 */
[----:B------:R-:W-:-:S06]  /*08d0*/  VIADD R15, R8, UR8 ;  /* 0x00000008080f7c36 */ /* 0x000fcc0008000000 */
[----:B------:R-:W4:Y:S01]  /*08e0*/  LDC.64 R6, c[0x0][0x388] ;  /* 0x0000e200ff067b82 */ /* 0x000f220000000a00 */
[----:B-1----:R-:W-:Y:S02]  /*08f0*/  IMAD R9, R8, UR5, R5 ;  /* 0x0000000508097c24 */ /* 0x002fe4000f8e0205 */
[----:B--2---:R-:W-:-:S05]  /*0900*/  IMAD.WIDE.U32 R14, R15, 0x4, R10 ;  /* 0x000000040f0e7825 */ /* 0x004fca00078e000a */
[----:B------:R-:W1:Y:S01]  /*0910*/  LDC.64 R10, c[0x0][0x390] ;  /* 0x0000e400ff0a7b82 */ /* 0x000e620000000a00 */
[----:B------:R-:W2:Y:S01]  /*0920*/  LDG.E R15, desc[UR6][R14.64] ;  /* 0x000000060e0f7981 */ /* 0x000ea2000c1e1900 */
[----:B----4-:R-:W-:-:S06]  /*0930*/  IMAD.WIDE.U32 R16, R9, 0x4, R6 ;  /* 0x0000000409107825 */ /* 0x010fcc00078e0006 */
[----:B------:R-:W2:Y:S01]  /*0940*/  LDG.E R16, desc[UR6][R16.64] ;  /* 0x0000000610107981 */ /* 0x000ea2000c1e1900 */
[----:B------:R-:W-:Y:S02]  /*0950*/  IADD3 R18, P1, PT, R8, UR8, RZ ;  /* 0x0000000808127c10 */ /* 0x000fe4000ff3e0ff */
[----:B------:R-:W-:Y:S02]  /*0960*/  IADD3 R21, PT, PT, R9, UR5, RZ ;  /* 0x0000000509157c10 */ /* 0x000fe4000fffe0ff */
[----:B------:R-:W-:-:S03]  /*0970*/  IADD3.X R19, PT, PT, RZ, RZ, RZ, P1, !PT ;  /* 0x000000ffff137210 */ /* 0x000fc60000ffe4ff */
[----:B------:R-:W-:Y:S01]  /*0980*/  IMAD.WIDE.U32 R6, R21, 0x4, R6 ;  /* 0x0000000415067825 */ /* 0x000fe200078e0006 */
[----:B-1----:R-:W-:-:S04]  /*0990*/  LEA R10, P1, R18, R10, 0x2 ;  /* 0x0000000a120a7211 */ /* 0x002fc800078210ff */
[----:B------:R-:W-:Y:S01]  /*09a0*/  LEA.HI.X R11, R18, R11, R19, 0x2, P1 ;  /* 0x0000000b120b7211 */ /* 0x000fe200008f1413 */
[----:B--2---:R-:W-:-:S05]  /*09b0*/  FFMA R9, R15, R16, R20 ;  /* 0x000000100f097223 */ /* 0x004fca0000000014 */
[----:B------:R2:W-:Y:S04]  /*09c0*/  STG.E desc[UR6][R12.64], R9 ;  /* 0x000000090c007986 */ /* 0x0005e8000c101906 */
[----:B------:R-:W3:Y:S04]  /*09d0*/  LDG.E R10, desc[UR6][R10.64+0x4] ;  /* 0x000004060a0a7981 */ /* 0x000ee8000c1e1900 */
[----:B------:R-:W3:Y:S01]  /*09e0*/  LDG.E R6, desc[UR6][R6.64] ;  /* 0x0000000606067981 */ /* 0x000ee2000c1e1900 */
[----:B------:R-:W-:Y:S01]  /*09f0*/  IADD3 R8, PT, PT, R8, 0x2, RZ ;  /* 0x0000000208087810 */ /* 0x000fe20007ffe0ff */
[----:B---3--:R-:W-:-:S05]  /*0a00*/  FFMA R20, R10, R6, R9 ;  /* 0x000000060a147223 */ /* 0x008fca0000000009 */
[----:B------:R2:W-:Y:S02]  /*0a10*/  STG.E desc[UR6][R12.64], R20 ;  /* 0x000000140c007986 */ /* 0x0005e4000c101906 */
.L_x_4:
[----:B------:R-:W-:Y:S05]  /*0a20*/  BRA.U UP0, `(.L_x_2) ;  /* 0x0000000100287547 */ /* 0x000fea000b800000 */
[----:B------:R-:W4:Y:S01]  /*0a30*/  LDC.64 R6, c[0x0][0x390] ;  /* 0x0000e400ff067b82 */ /* 0x000f220000000a00 */
[C---:B-12---:R-:W-:Y:S01]  /*0a40*/  IADD3 R9, PT, PT, R8.reuse, UR8, RZ ;  /* 0x0000000808097c10 */ /* 0x046fe2000fffe0ff */
[----:B------:R-:W-:-:S06]  /*0a50*/  IMAD R15, R8, UR9, R5 ;  /* 0x00000009080f7c24 */ /* 0x000fcc000f8e0205 */
[----:B------:R-:W1:Y:S01]  /*0a60*/  LDC.64 R10, c[0x0][0x388] ;  /* 0x0000e200ff0a7b82 */ /* 0x000e620000000a00 */
[----:B----4-:R-:W-:-:S06]  /*0a70*/  IMAD.WIDE.U32 R6, R9, 0x4, R6 ;  /* 0x0000000409067825 */ /* 0x010fcc00078e0006 */
[----:B------:R-:W2:Y:S01]  /*0a80*/  LDG.E R7, desc[UR6][R6.64] ;  /* 0x0000000606077981 */ /* 0x000ea2000c1e1900 */
[----:B-1----:R-:W-:-:S06]  /*0a90*/  IMAD.WIDE.U32 R8, R15, 0x4, R10 ;  /* 0x000000040f087825 */ /* 0x002fcc00078e000a */
[----:B------:R-:W2:Y:S02]  /*0aa0*/  LDG.E R8, desc[UR6][R8.64] ;  /* 0x0000000608087981 */ /* 0x000ea4000c1e1900 */
[----:B--2---:R-:W-:-:S05]  /*0ab0*/  FFMA R11, R7, R8, R20 ;  /* 0x00000008070b7223 */ /* 0x004fca0000000014 */
[----:B------:R4:W-:Y:S02]  /*0ac0*/  STG.E desc[UR6][R12.64], R11 ;  /* 0x0000000b0c007986 */ /* 0x0009e4000c101906 */
.L_x_2:
[----:B------:R-:W5:Y:S01]  /*0ad0*/  LDCU UR5, c[0x0][0x380] ;  /* 0x00007000ff0577ac */ /* 0x000f620008000800 */
[----:B------:R-:W-:-:S04]  /*0ae0*/  IADD3 R5, PT, PT, R5, 0x1, RZ ;  /* 0x0000000105057810 */ /* 0x000fc80007ffe0ff */
[----:B-----5:R-:W-:-:S13]  /*0af0*/  ISETP.NE.AND P1, PT, R5, UR5, PT ;  /* 0x0000000505007c0c */ /* 0x020fda000bf25270 */
[----:B------:R-:W-:Y:S05]  /*0b00*/  @P1 BRA `(.L_x_5) ;  /* 0xfffffff400801947 */ /* 0x000fea000383ffff */
[----:B------:R-:W-:Y:S05]  /*0b10*/  BRA.U UP1, `(.L_x_6) ;  /* 0xfffffff501687547 */ /* 0x000fea000b83ffff */
[----:B------:R-:W-:Y:S05]  /*0b20*/  EXIT ;  /* 0x000000000000794d */ /* 0x000fea0003800000 */
.L_x_7:
[----:B------:R-:W-:-:S00]  /*0b30*/  BRA `(.L_x_7) ;  /* 0xfffffffc00fc7947 */ /* 0x000fc0000383ffff */
[----:B------:R-:W-:-:S00]  /*0b40*/  NOP ;  /* 0x0000000000007918 */ /* 0x000fc00000000000 */
        /* <DEDUP_REMOVED lines=11> */
.L_x_15:


//--------------------- .text._Z22gpu_square_matrix_multPfS_S_ii --------------------------
	.section	.text._Z22gpu_square_matrix_multPfS_S_ii,"ax",@progbits
	.align	128
        .global         _Z22gpu_square_matrix_multPfS_S_ii
        .type           _Z22gpu_square_matrix_multPfS_S_ii,@function
        .size           _Z22gpu_square_matrix_multPfS_S_ii,(.L_x_16 - _Z22gpu_square_matrix_multPfS_S_ii)
        .other          _Z22gpu_square_matrix_multPfS_S_ii,@"STO_CUDA_ENTRY STV_DEFAULT"
_Z22gpu_square_matrix_multPfS_S_ii:
.text._Z22gpu_square_matrix_multPfS_S_ii:
[----:B------:R-:W-:Y:S08]  /*0000*/  LDC R1, c[0x0][0x37c] ;  /* 0x0000df00ff017b82 */ /* 0x000ff00000000800 */
[----:B------:R-:W0:Y:S01]  /*0010*/  S2UR UR5, SR_CgaCtaId ;  /* 0x00000000000579c3 */ /* 0x000e220000008800 */
[----:B------:R-:W1:Y:S01]  /*0020*/  S2R R0, SR_TID.Y ;  /* 0x0000000000007919 */ /* 0x000e620000002200 */
[----:B------:R-:W-:Y:S01]  /*0030*/  UMOV UR4, 0x400 ;  /* 0x0000040000047882 */ /* 0x000fe20000000000 */
[----:B------:R-:W-:Y:S01]  /*0040*/  HFMA2 R27, -RZ, RZ, 0, 0 ;  /* 0x00000000ff1b7431 */ /* 0x000fe200000001ff */
[----:B------:R-:W2:Y:S01]  /*0050*/  LDCU.64 UR8, c[0x0][0x358] ;  /* 0x00006b00ff0877ac */ /* 0x000ea20008000a00 */
[----:B------:R-:W3:Y:S03]  /*0060*/  S2R R18, SR_TID.X ;  /* 0x0000000000127919 */ /* 0x000ee60000002100 */
[----:B------:R-:W4:Y:S01]  /*0070*/  S2UR UR7, SR_CTAID.Y ;  /* 0x00000000000779c3 */ /* 0x000f220000002600 */
[----:B------:R-:W1:Y:S07]  /*0080*/  LDCU UR11, c[0x0][0x370] ;  /* 0x00006e00ff0b77ac */ /* 0x000e6e0008000800 */
[----:B------:R-:W4:Y:S08]  /*0090*/  LDC.64 R4, c[0x0][0x398] ;  /* 0x0000e600ff047b82 */ /* 0x000f300000000a00 */
[----:B------:R-:W5:Y:S01]  /*00a0*/  S2UR UR10, SR_CTAID.X ;  /* 0x00000000000a79c3 */ /* 0x000f620000002500 */
[----:B0-----:R-:W-:-:S02]  /*00b0*/  ULEA UR6, UR5, UR4, 0x18 ;  /* 0x0000000405067291 */ /* 0x001fc4000f8ec0ff */
[----:B------:R-:W-:-:S04]  /*00c0*/  UIADD3 UR4, UPT, UPT, UR4, 0x4000, URZ ;  /* 0x0000400004047890 */ /* 0x000fc8000fffe0ff */
[----:B------:R-:W-:Y:S01]  /*00d0*/  ULEA UR4, UR5, UR4, 0x18 ;  /* 0x0000000405047291 */ /* 0x000fe2000f8ec0ff */
[----:B-1----:R-:W-:-:S05]  /*00e0*/  LEA R19, R0, UR6, 0x8 ;  /* 0x0000000600137c11 */ /* 0x002fca000f8e40ff */
[----:B---3--:R-:W-:Y:S01]  /*00f0*/  LEA R17, R18, UR4, 0x2 ;  /* 0x0000000412117c11 */ /* 0x008fe2000f8e10ff */
[----:B------:R-:W-:Y:S01]  /*0100*/  UMOV UR4, URZ ;  /* 0x000000ff00047c82 */ /* 0x000fe20008000000 */
[C---:B----4-:R-:W-:Y:S01]  /*0110*/  IMAD R23, R5.reuse, UR7, R0 ;  /* 0x0000000705177c24 */ /* 0x050fe2000f8e0200 */
[C---:B------:R-:W-:Y:S01]  /*0120*/  LOP3.LUT R6, R5.reuse, 0x7ffffff0, RZ, 0xc0, !PT ;  /* 0x7ffffff005067812 */ /* 0x040fe200078ec0ff */
[-C--:B------:R-:W-:Y:S01]  /*0130*/  IMAD R20, R4, R4.reuse, RZ ;  /* 0x0000000404147224 */ /* 0x080fe200078e02ff */
[----:B------:R-:W-:Y:S01]  /*0140*/  LOP3.LUT R16, R5, 0xf, RZ, 0xc0, !PT ;  /* 0x0000000f05107812 */ /* 0x000fe200078ec0ff */
[--C-:B------:R-:W-:Y:S01]  /*0150*/  IMAD R22, R23, R4, R18.reuse ;  /* 0x0000000417167224 */ /* 0x100fe200078e0212 */
[C---:B------:R-:W-:Y:S02]  /*0160*/  LOP3.LUT R7, R5.reuse, 0x7, RZ, 0xc0, !PT ;  /* 0x0000000705077812 */ /* 0x040fe400078ec0ff */
[C---:B------:R-:W-:Y:S01]  /*0170*/  LOP3.LUT R2, R5.reuse, 0x3, RZ, 0xc0, !PT ;  /* 0x0000000305027812 */ /* 0x040fe200078ec0ff */
[----:B-----5:R-:W-:Y:S01]  /*0180*/  IMAD R21, R5, UR10, R18 ;  /* 0x0000000a05157c24 */ /* 0x020fe2000f8e0212 */
[----:B------:R-:W-:-:S02]  /*0190*/  IADD3 R3, PT, PT, -R6, RZ, RZ ;  /* 0x000000ff06037210 */ /* 0x000fc40007ffe1ff */
[----:B------:R-:W-:Y:S02]  /*01a0*/  LEA R18, R18, R19, 0x2 ;  /* 0x0000001312127211 */ /* 0x000fe400078e10ff */
[----:B--2---:R-:W-:-:S07]  /*01b0*/  IADD3 R4, PT, PT, R17, 0x800, RZ ;  /* 0x0000080011047810 */ /* 0x004fce0007ffe0ff */
.L_x_13:
[----:B0-----:R-:W0:Y:S01]  /*01c0*/  LDC R5, c[0x0][0x39c] ;  /* 0x0000e700ff057b82 */ /* 0x001e220000000800 */
[----:B------:R-:W1:Y:S01]  /*01d0*/  LDCU UR7, c[0x0][0x398] ;  /* 0x00007300ff0777ac */ /* 0x000e620008000800 */
[C---:B0-----:R-:W-:Y:S02]  /*01e0*/  IMAD R8, R5.reuse, UR4, R0 ;  /* 0x0000000405087c24 */ /* 0x041fe4000f8e0200 */
[----:B------:R-:W-:Y:S02]  /*01f0*/  IMAD R13, R5, UR4, R22 ;  /* 0x00000004050d7c24 */ /* 0x000fe4000f8e0216 */
[----:B-1----:R-:W-:-:S03]  /*0200*/  IMAD R15, R8, UR7, R21 ;  /* 0x00000007080f7c24 */ /* 0x002fc6000f8e0215 */
[-C--:B------:R-:W-:Y:S02]  /*0210*/  ISETP.GE.AND P0, PT, R13, R20.reuse, PT ;  /* 0x000000140d00720c */ /* 0x080fe40003f06270 */
[----:B------:R-:W-:-:S11]  /*0220*/  ISETP.GE.AND P1, PT, R15, R20, PT ;  /* 0x000000140f00720c */ /* 0x000fd60003f26270 */
[----:B------:R-:W0:Y:S08]  /*0230*/  @!P0 LDC.64 R10, c[0x0][0x380] ;  /* 0x0000e000ff0a8b82 */ /* 0x000e300000000a00 */
[----:B------:R-:W1:Y:S01]  /*0240*/  @!P1 LDC.64 R8, c[0x0][0x388] ;  /* 0x0000e200ff089b82 */ /* 0x000e620000000a00 */
[----:B0-----:R-:W-:-:S06]  /*0250*/  @!P0 IMAD.WIDE R10, R13, 0x4, R10 ;  /* 0x000000040d0a8825 */ /* 0x001fcc00078e020a */
[----:B------:R-:W2:Y:S01]  /*0260*/  @!P0 LDG.E R10, desc[UR8][R10.64] ;  /* 0x000000080a0a8981 */ /* 0x000ea2000c1e1900 */
[----:B-1----:R-:W-:-:S06]  /*0270*/  @!P1 IMAD.WIDE R8, R15, 0x4, R8 ;  /* 0x000000040f089825 */ /* 0x002fcc00078e0208 */
[----:B------:R-:W3:Y:S01]  /*0280*/  @!P1 LDG.E R8, desc[UR8][R8.64] ;  /* 0x0000000808089981 */ /* 0x000ee2000c1e1900 */
[----:B------:R-:W-:Y:S02]  /*0290*/  CS2R R12, SRZ ;  /* 0x00000000000c7805 */ /* 0x000fe4000001ff00 */
[----:B------:R-:W-:Y:S01]  /*02a0*/  LEA R15, R0, R17, 0x8 ;  /* 0x00000011000f7211 */ /* 0x000fe200078e40ff */
[----:B------:R-:W-:-:S04]  /*02b0*/  UIADD3 UR4, UPT, UPT, UR4, 0x1, URZ ;  /* 0x0000000104047890 */ /* 0x000fc8000fffe0ff */
[----:B------:R-:W-:Y:S01]  /*02c0*/  UISETP.NE.AND UP0, UPT, UR4, UR11, UPT ;  /* 0x0000000b0400728c */ /* 0x000fe2000bf05270 */
[----:B--2---:R-:W0:Y:S01]  /*02d0*/  @!P0 F2I.TRUNC.NTZ R13, R10 ;  /* 0x0000000a000d8305 */ /* 0x004e22000020f100 */
[----:B------:R-:W-:-:S07]  /*02e0*/  ISETP.GE.AND P0, PT, R5, 0x1, PT ;  /* 0x000000010500780c */ /* 0x000fce0003f06270 */
[----:B---3--:R-:W1:Y:S01]  /*02f0*/  @!P1 F2I.TRUNC.NTZ R12, R8 ;  /* 0x00000008000c9305 */ /* 0x008e62000020f100 */
[----:B0-----:R0:W-:Y:S04]  /*0300*/  STS [R18], R13 ;  /* 0x0000000d12007388 */ /* 0x0011e80000000800 */
[----:B-1----:R0:W-:Y:S01]  /*0310*/  STS [R15], R12 ;  /* 0x0000000c0f007388 */ /* 0x0021e20000000800 */
[----:B------:R-:W-:Y:S06]  /*0320*/  BAR.SYNC.DEFER_BLOCKING 0x0 ;  /* 0x0000000000007b1d */ /* 0x000fec0000010000 */
[----:B------:R-:W-:Y:S05]  /*0330*/  @!P0 BRA `(.L_x_8) ;  /* 0x0000000400b48947 */ /* 0x000fea0003800000 */
[----:B------:R-:W-:Y:S01]  /*0340*/  ISETP.GE.U32.AND P0, PT, R5, 0x10, PT ;  /* 0x000000100500780c */ /* 0x000fe20003f06070 */
[----:B------:R-:W-:-:S12]  /*0350*/  HFMA2 R24, -RZ, RZ, 0, 0 ;  /* 0x00000000ff187431 */ /* 0x000fd800000001ff */
[----:B------:R-:W-:Y:S05]  /*0360*/  @!P0 BRA `(.L_x_9) ;  /* 0x0000000000c48947 */ /* 0x000fea0003800000 */
[----:B------:R-:W1:Y:S01]  /*0370*/  S2UR UR6, SR_CgaCtaId ;  /* 0x00000000000679c3 */ /* 0x000e620000008800 */
[----:B------:R-:W-:Y:S01]  /*0380*/  UMOV UR5, 0x400 ;  /* 0x0000040000057882 */ /* 0x000fe20000000000 */
[----:B------:R-:W-:Y:S02]  /*0390*/  MOV R25, R4 ;  /* 0x0000000400197202 */ /* 0x000fe40000000f00 */
[----:B------:R-:W-:Y:S01]  /*03a0*/  MOV R24, R3 ;  /* 0x0000000300187202 */ /* 0x000fe20000000f00 */
[----:B-1----:R-:W-:-:S06]  /*03b0*/  ULEA UR5, UR6, UR5, 0x18 ;  /* 0x0000000506057291 */ /* 0x002fcc000f8ec0ff */
[----:B------:R-:W-:-:S04]  /*03c0*/  LEA R19, R0, UR5, 0x8 ;  /* 0x0000000500137c11 */ /* 0x000fc8000f8e40ff */
[----:B------:R-:W-:-:S07]  /*03d0*/  IADD3 R26, PT, PT, R19, 0x20, RZ ;  /* 0x00000020131a7810 */ /* 0x000fce0007ffe0ff */
.L_x_10:
[----:B------:R-:W-:Y:S01]  /*03e0*/  LDS R8, [R25+-0x800] ;  /* 0xfff8000019087984 */ /* 0x000fe20000000800 */
[----:B------:R-:W-:-:S03]  /*03f0*/  IADD3 R24, PT, PT, R24, 0x10, RZ ;  /* 0x0000001018187810 */ /* 0x000fc60007ffe0ff */
[----:B0-----:R-:W0:Y:S01]  /*0400*/  LDS.128 R12, [R26+-0x20] ;  /* 0xffffe0001a0c7984 */ /* 0x001e220000000c00 */
[----:B------:R-:W-:-:S03]  /*0410*/  ISETP.NE.AND P0, PT, R24, RZ, PT ;  /* 0x000000ff1800720c */ /* 0x000fc60003f05270 */
[----:B------:R-:W1:Y:S04]  /*0420*/  LDS R10, [R25+-0x700] ;  /* 0xfff90000190a7984 */ /* 0x000e680000000800 */
[----:B------:R-:W2:Y:S01]  /*0430*/  LDS R9, [R25+-0x600] ;  /* 0xfffa000019097984 */ /* 0x000ea20000000800 */
[----:B0-----:R-:W-:-:S03]  /*0440*/  IMAD R8, R12, R8, R27 ;  /* 0x000000080c087224 */ /* 0x001fc600078e021b */
[----:B------:R-:W0:Y:S01]  /*0450*/  LDS R12, [R25+-0x500] ;  /* 0xfffb0000190c7984 */ /* 0x000e220000000800 */
[----:B-1----:R-:W-:-:S03]  /*0460*/  IMAD R8, R10, R13, R8 ;  /* 0x0000000d0a087224 */ /* 0x002fc600078e0208 */
[----:B------:R-:W-:Y:S01]  /*0470*/  LDS R13, [R25+-0x400] ;  /* 0xfffc0000190d7984 */ /* 0x000fe20000000800 */
[----:B--2---:R-:W-:-:S03]  /*0480*/  IMAD R14, R9, R14, R8 ;  /* 0x0000000e090e7224 */ /* 0x004fc600078e0208 */
[----:B------:R-:W1:Y:S04]  /*0490*/  LDS.128 R8, [R26+-0x10] ;  /* 0xfffff0001a087984 */ /* 0x000e680000000c00 */
[----:B------:R-:W-:Y:S01]  /*04a0*/  LDS R27, [R25+0x700] ;  /* 0x00070000191b7984 */ /* 0x000fe20000000800 */
[----:B0-----:R-:W-:-:S03]  /*04b0*/  IMAD R12, R12, R15, R14 ;  /* 0x0000000f0c0c7224 */ /* 0x001fc600078e020e */
[----:B------:R-:W0:Y:S04]  /*04c0*/  LDS R14, [R25+-0x300] ;  /* 0xfffd0000190e7984 */ /* 0x000e280000000800 */
[----:B------:R-:W2:Y:S01]  /*04d0*/  LDS R15, [R25+-0x200] ;  /* 0xfffe0000190f7984 */ /* 0x000ea20000000800 */
[----:B-1----:R-:W-:-:S03]  /*04e0*/  IMAD R12, R8, R13, R12 ;  /* 0x0000000d080c7224 */ /* 0x002fc600078e020c */
[----:B------:R-:W1:Y:S01]  /*04f0*/  LDS R8, [R25+-0x100] ;  /* 0xffff000019087984 */ /* 0x000e620000000800 */
[----:B0-----:R-:W-:-:S03]  /*0500*/  IMAD R12, R14, R9, R12 ;  /* 0x000000090e0c7224 */ /* 0x001fc600078e020c */
[----:B------:R-:W-:Y:S01]  /*0510*/  LDS R9, [R25] ;  /* 0x0000000019097984 */ /* 0x000fe20000000800 */
[----:B--2---:R-:W-:-:S03]  /*0520*/  IMAD R10, R15, R10, R12 ;  /* 0x0000000a0f0a7224 */ /* 0x004fc600078e020c */
[----:B------:R-:W0:Y:S01]  /*0530*/  LDS.128 R12, [R26] ;  /* 0x000000001a0c7984 */ /* 0x000e220000000c00 */
[----:B-1----:R-:W-:-:S03]  /*0540*/  IMAD R8, R8, R11, R10 ;  /* 0x0000000b08087224 */ /* 0x002fc600078e020a */
[----:B------:R-:W1:Y:S04]  /*0550*/  LDS R10, [R25+0x100] ;  /* 0x00010000190a7984 */ /* 0x000e680000000800 */
[----:B------:R-:W2:Y:S01]  /*0560*/  LDS R11, [R25+0x200] ;  /* 0x00020000190b7984 */ /* 0x000ea20000000800 */
[----:B0-----:R-:W-:-:S03]  /*0570*/  IMAD R8, R12, R9, R8 ;  /* 0x000000090c087224 */ /* 0x001fc600078e0208 */
[----:B------:R-:W0:Y:S01]  /*0580*/  LDS R12, [R25+0x300] ;  /* 0x00030000190c7984 */ /* 0x000e220000000800 */
[----:B-1----:R-:W-:-:S03]  /*0590*/  IMAD R8, R10, R13, R8 ;  /* 0x0000000d0a087224 */ /* 0x002fc600078e0208 */
[----:B------:R-:W-:Y:S01]  /*05a0*/  LDS R13, [R25+0x400] ;  /* 0x00040000190d7984 */ /* 0x000fe20000000800 */
[----:B--2---:R-:W-:-:S03]  /*05b0*/  IMAD R14, R11, R14, R8 ;  /* 0x0000000e0b0e7224 */ /* 0x004fc600078e0208 */
[----:B------:R1:W2:Y:S02]  /*05c0*/  LDS.128 R8, [R26+0x10] ;  /* 0x000010001a087984 */ /* 0x0002a40000000c00 */
[----:B-1----:R-:W-:Y:S02]  /*05d0*/  VIADD R26, R26, 0x40 ;  /* 0x000000401a1a7836 */ /* 0x002fe40000000000 */
[----:B0-----:R-:W-:Y:S02]  /*05e0*/  IMAD R12, R12, R15, R14 ;  /* 0x0000000f0c0c7224 */ /* 0x001fe400078e020e */
[----:B------:R-:W0:Y:S04]  /*05f0*/  LDS R14, [R25+0x500] ;  /* 0x00050000190e7984 */ /* 0x000e280000000800 */
[----:B------:R1:W3:Y:S01]  /*0600*/  LDS R15, [R25+0x600] ;  /* 0x00060000190f7984 */ /* 0x0002e20000000800 */
[----:B--2---:R-:W-:Y:S01]  /*0610*/  IMAD R8, R8, R13, R12 ;  /* 0x0000000d08087224 */ /* 0x004fe200078e020c */
[----:B-1----:R-:W-:-:S03]  /*0620*/  IADD3 R25, PT, PT, R25, 0x1000, RZ ;  /* 0x0000100019197810 */ /* 0x002fc60007ffe0ff */
[----:B0-----:R-:W-:-:S04]  /*0630*/  IMAD R9, R14, R9, R8 ;  /* 0x000000090e097224 */ /* 0x001fc800078e0208 */
[----:B---3--:R-:W-:-:S04]  /*0640*/  IMAD R10, R15, R10, R9 ;  /* 0x0000000a0f0a7224 */ /* 0x008fc800078e0209 */
[----:B------:R-:W-:Y:S01]  /*0650*/  IMAD R27, R27, R11, R10 ;  /* 0x0000000b1b1b7224 */ /* 0x000fe200078e020a */
[----:B------:R-:W-:Y:S06]  /*0660*/  @P0 BRA `(.L_x_10) ;  /* 0xfffffffc005c0947 */ /* 0x000fec000383ffff */
[----:B------:R-:W-:-:S07]  /*0670*/  MOV R24, R6 ;  /* 0x0000000600187202 */ /* 0x000fce0000000f00 */
.L_x_9:
[----:B------:R-:W-:-:S13]  /*0680*/  ISETP.NE.AND P0, PT, R16, RZ, PT ;  /* 0x000000ff1000720c */ /* 0x000fda0003f05270 */
[----:B------:R-:W-:Y:S05]  /*0690*/  @!P0 BRA `(.L_x_8) ;  /* 0x0000000000dc8947 */ /* 0x000fea0003800000 */
[----:B------:R-:W-:Y:S02]  /*06a0*/  IADD3 R8, PT, PT, R16, -0x1, RZ ;  /* 0xffffffff10087810 */ /* 0x000fe40007ffe0ff */
[----:B------:R-:W-:Y:S02]  /*06b0*/  ISETP.NE.AND P1, PT, R7, RZ, PT ;  /* 0x000000ff0700720c */ /* 0x000fe40003f25270 */
[----:B------:R-:W-:-:S13]  /*06c0*/  ISETP.GE.U32.AND P0, PT, R8, 0x7, PT ;  /* 0x000000070800780c */ /* 0x000fda0003f06070 */
[----:B------:R-:W-:Y:S05]  /*06d0*/  @!P0 BRA `(.L_x_11) ;  /* 0x0000000000548947 */ /* 0x000fea0003800000 */
[C---:B------:R-:W-:Y:S02]  /*06e0*/  LEA R25, R24.reuse, R17, 0x8 ;  /* 0x0000001118197211 */ /* 0x040fe400078e40ff */
[C---:B------:R-:W-:Y:S01]  /*06f0*/  LEA R26, R24.reuse, R19, 0x2 ;  /* 0x00000013181a7211 */ /* 0x040fe200078e10ff */
[----:B------:R-:W-:Y:S02]  /*0700*/  VIADD R24, R24, 0x8 ;  /* 0x0000000818187836 */ /* 0x000fe40000000000 */
[----:B0-----:R-:W-:Y:S04]  /*0710*/  LDS R12, [R25] ;  /* 0x00000000190c7984 */ /* 0x001fe80000000800 */
[----:B------:R-:W0:Y:S04]  /*0720*/  LDS.128 R8, [R26] ;  /* 0x000000001a087984 */ /* 0x000e280000000c00 */
[----:B------:R-:W1:Y:S04]  /*0730*/  LDS R14, [R25+0x100] ;  /* 0x00010000190e7984 */ /* 0x000e680000000800 */
[----:B------:R-:W2:Y:S01]  /*0740*/  LDS R13, [R25+0x200] ;  /* 0x00020000190d7984 */ /* 0x000ea20000000800 */
[----:B0-----:R-:W-:-:S03]  /*0750*/  IMAD R12, R8, R12, R27 ;  /* 0x0000000c080c7224 */ /* 0x001fc600078e021b */
[----:B------:R-:W0:Y:S01]  /*0760*/  LDS R8, [R25+0x300] ;  /* 0x0003000019087984 */ /* 0x000e220000000800 */
[----:B-1----:R-:W-:-:S03]  /*0770*/  IMAD R12, R14, R9, R12 ;  /* 0x000000090e0c7224 */ /* 0x002fc600078e020c */
[----:B------:R-:W-:Y:S01]  /*0780*/  LDS R9, [R25+0x400] ;  /* 0x0004000019097984 */ /* 0x000fe20000000800 */
[----:B--2---:R-:W-:-:S03]  /*0790*/  IMAD R10, R13, R10, R12 ;  /* 0x0000000a0d0a7224 */ /* 0x004fc600078e020c */
[----:B------:R-:W1:Y:S04]  /*07a0*/  LDS.128 R12, [R26+0x10] ;  /* 0x000010001a0c7984 */ /* 0x000e680000000c00 */
[----:B------:R-:W-:Y:S01]  /*07b0*/  LDS R27, [R25+0x700] ;  /* 0x00070000191b7984 */ /* 0x000fe20000000800 */
[----:B0-----:R-:W-:-:S03]  /*07c0*/  IMAD R8, R8, R11, R10 ;  /* 0x0000000b08087224 */ /* 0x001fc600078e020a */
[----:B------:R-:W0:Y:S04]  /*07d0*/  LDS R10, [R25+0x500] ;  /* 0x00050000190a7984 */ /* 0x000e280000000800 */
[----:B------:R-:W2:Y:S01]  /*07e0*/  LDS R11, [R25+0x600] ;  /* 0x00060000190b7984 */ /* 0x000ea20000000800 */
[----:B-1----:R-:W-:-:S04]  /*07f0*/  IMAD R8, R12, R9, R8 ;  /* 0x000000090c087224 */ /* 0x002fc800078e0208 */
[----:B0-----:R-:W-:-:S04]  /*0800*/  IMAD R13, R10, R13, R8 ;  /* 0x0000000d0a0d7224 */ /* 0x001fc800078e0208 */
[----:B--2---:R-:W-:-:S04]  /*0810*/  IMAD R14, R11, R14, R13 ;  /* 0x0000000e0b0e7224 */ /* 0x004fc800078e020d */
[----:B------:R-:W-:-:S07]  /*0820*/  IMAD R27, R27, R15, R14 ;  /* 0x0000000f1b1b7224 */ /* 0x000fce00078e020e */
.L_x_11:
[----:B------:R-:W-:Y:S05]  /*0830*/  @!P1 BRA `(.L_x_8) ;  /* 0x0000000000749947 */ /* 0x000fea0003800000 */
[----:B------:R-:W-:Y:S02]  /*0840*/  IADD3 R8, PT, PT, R7, -0x1, RZ ;  /* 0xffffffff07087810 */ /* 0x000fe40007ffe0ff */
[----:B------:R-:W-:Y:S02]  /*0850*/  ISETP.NE.AND P1, PT, R2, RZ, PT ;  /* 0x000000ff0200720c */ /* 0x000fe40003f25270 */
[----:B------:R-:W-:-:S13]  /*0860*/  ISETP.GE.U32.AND P0, PT, R8, 0x3, PT ;  /* 0x000000030800780c */ /* 0x000fda0003f06070 */
[----:B------:R-:W-:Y:S05]  /*0870*/  @!P0 BRA `(.L_x_12) ;  /* 0x0000000000308947 */ /* 0x000fea0003800000 */
[C---:B------:R-:W-:Y:S02]  /*0880*/  LEA R8, R24.reuse, R19, 0x2 ;  /* 0x0000001318087211 */ /* 0x040fe400078e10ff */
[C---:B0-----:R-:W-:Y:S02]  /*0890*/  LEA R12, R24.reuse, R17, 0x8 ;  /* 0x00000011180c7211 */ /* 0x041fe400078e40ff */
[----:B------:R-:W-:Y:S02]  /*08a0*/  IADD3 R24, PT, PT, R24, 0x4, RZ ;  /* 0x0000000418187810 */ /* 0x000fe40007ffe0ff */
[----:B------:R-:W-:Y:S04]  /*08b0*/  LDS.128 R8, [R8] ;  /* 0x0000000008087984 */ /* 0x000fe80000000c00 */
[----:B------:R-:W0:Y:S04]  /*08c0*/  LDS R13, [R12] ;  /* 0x000000000c0d7984 */ /* 0x000e280000000800 */
[----:B------:R-:W1:Y:S04]  /*08d0*/  LDS R15, [R12+0x100] ;  /* 0x000100000c0f7984 */ /* 0x000e680000000800 */
[----:B------:R-:W2:Y:S04]  /*08e0*/  LDS R25, [R12+0x200] ;  /* 0x000200000c197984 */ /* 0x000ea80000000800 */
[----:B------:R-:W3:Y:S01]  /*08f0*/  LDS R26, [R12+0x300] ;  /* 0x000300000c1a7984 */ /* 0x000ee20000000800 */
[----:B0-----:R-:W-:-:S04]  /*0900*/  IMAD R14, R8, R13, R27 ;  /* 0x0000000d080e7224 */ /* 0x001fc800078e021b */
[----:B-1----:R-:W-:-:S04]  /*0910*/  IMAD R9, R15, R9, R14 ;  /* 0x000000090f097224 */ /* 0x002fc800078e020e */
[----:B--2---:R-:W-:-:S04]  /*0920*/  IMAD R10, R25, R10, R9 ;  /* 0x0000000a190a7224 */ /* 0x004fc800078e0209 */
[----:B---3--:R-:W-:-:S07]  /*0930*/  IMAD R27, R26, R11, R10 ;  /* 0x0000000b1a1b7224 */ /* 0x008fce00078e020a */
.L_x_12:
[----:B------:R-:W-:Y:S05]  /*0940*/  @!P1 BRA `(.L_x_8) ;  /* 0x0000000000309947 */ /* 0x000fea0003800000 */
[C---:B------:R-:W-:Y:S02]  /*0950*/  LEA R8, R24.reuse, R19, 0x2 ;  /* 0x0000001318087211 */ /* 0x040fe400078e10ff */
[----:B0-----:R-:W-:Y:S02]  /*0960*/  LEA R13, R24, R17, 0x8 ;  /* 0x00000011180d7211 */ /* 0x001fe400078e40ff */
[----:B------:R-:W-:Y:S02]  /*0970*/  ISETP.NE.AND P0, PT, R2, 0x1, PT ;  /* 0x000000010200780c */ /* 0x000fe40003f05270 */
[----:B------:R-:W-:Y:S04]  /*0980*/  LDS.128 R8, [R8] ;  /* 0x0000000008087984 */ /* 0x000fe80000000c00 */
[----:B------:R-:W0:Y:S02]  /*0990*/  LDS R12, [R13] ;  /* 0x000000000d0c7984 */ /* 0x000e240000000800 */
[----:B0-----:R-:W-:-:S05]  /*09a0*/  IMAD R27, R8, R12, R27 ;  /* 0x0000000c081b7224 */ /* 0x001fca00078e021b */
[----:B------:R-:W-:Y:S05]  /*09b0*/  @!P0 BRA `(.L_x_8) ;  /* 0x0000000000148947 */ /* 0x000fea0003800000 */
[----:B------:R-:W-:Y:S01]  /*09c0*/  ISETP.NE.AND P0, PT, R2, 0x2, PT ;  /* 0x000000020200780c */ /* 0x000fe20003f05270 */
[----:B------:R-:W0:-:S12]  /*09d0*/  LDS R8, [R13+0x100] ;  /* 0x000100000d087984 */ /* 0x000e180000000800 */
[----:B------:R-:W1:Y:S01]  /*09e0*/  @P0 LDS R11, [R13+0x200] ;  /* 0x000200000d0b0984 */ /* 0x000e620000000800 */
[----:B0-----:R-:W-:-:S04]  /*09f0*/  IMAD R27, R8, R9, R27 ;  /* 0x00000009081b7224 */ /* 0x001fc800078e021b */
[----:B-1----:R-:W-:-:S07]  /*0a00*/  @P0 IMAD R27, R11, R10, R27 ;  /* 0x0000000a0b1b0224 */ /* 0x002fce00078e021b */
.L_x_8:
[----:B------:R-:W-:Y:S06]  /*0a10*/  BAR.SYNC.DEFER_BLOCKING 0x0 ;  /* 0x0000000000007b1d */ /* 0x000fec0000010000 */
[----:B------:R-:W-:Y:S05]  /*0a20*/  BRA.U UP0, `(.L_x_13) ;  /* 0xfffffff500e47547 */ /* 0x000fea000b83ffff */
[----:B------:R-:W-:-:S04]  /*0a30*/  VIMNMX R21, PT, PT, R23, R21, !PT ;  /* 0x0000001517157248 */ /* 0x000fc80007fe0100 */
[----:B------:R-:W-:-:S13]  /*0a40*/  ISETP.GE.AND P0, PT, R21, UR7, PT ;  /* 0x0000000715007c0c */ /* 0x000fda000bf06270 */
[----:B------:R-:W-:Y:S05]  /*0a50*/  @P0 EXIT ;  /* 0x000000000000094d */ /* 0x000fea0003800000 */
[----:B------:R-:W1:Y:S01]  /*0a60*/  LDC.64 R2, c[0x0][0x390] ;  /* 0x0000e400ff027b82 */ /* 0x000e620000000a00 */
[----:B------:R-:W-:Y:S01]  /*0a70*/  IMAD R5, R5, UR10, R22 ;  /* 0x0000000a05057c24 */ /* 0x000fe2000f8e0216 */
[----:B------:R-:W-:-:S03]  /*0a80*/  I2FP.F32.S32 R27, R27 ;  /* 0x0000001b001b7245 */ /* 0x000fc60000201400 */
[----:B-1----:R-:W-:-:S05]  /*0a90*/  IMAD.WIDE R2, R5, 0x4, R2 ;  /* 0x0000000405027825 */ /* 0x002fca00078e0202 */
[----:B------:R-:W-:Y:S01]  /*0aa0*/  STG.E desc[UR8][R2.64], R27 ;  /* 0x0000001b02007986 */ /* 0x000fe2000c101908 */
[----:B------:R-:W-:Y:S05]  /*0ab0*/  EXIT ;  /* 0x000000000000794d */ /* 0x000fea0003800000 */
.L_x_14:
        /* <DEDUP_REMOVED lines=12> */
.L_x_16:


//--------------------- .nv.shared.reserved.0     --------------------------
	.section	.nv.shared.reserved.0,"aw",@nobits
	.weak		__nv_reservedSMEM_offset_0_alias
	.size		__nv_reservedSMEM_offset_0_alias, 0, 64
	.other		__nv_reservedSMEM_offset_0_alias,@"STO_CUDA_RESERVED_SHARED STV_DEFAULT"
__nv_reservedSMEM_offset_0_alias:
	.zero		0
	.zero		64


//--------------------- .nv.shared._Z22gpu_square_matrix_multPfS_S_ii --------------------------
	.section	.nv.shared._Z22gpu_square_matrix_multPfS_S_ii,"aw",@nobits
	.sectionflags	@""
	.align	4
.nv.shared._Z22gpu_square_matrix_multPfS_S_ii:
	.zero		33792


//--------------------- .nv.constant0._Z18unoptimized_serialiPfS_S_ --------------------------
	.section	.nv.constant0._Z18unoptimized_serialiPfS_S_,"a",@progbits
	.sectionflags	@""
	.align	4
.nv.constant0._Z18unoptimized_serialiPfS_S_:
	.zero		928


//--------------------- .nv.constant0._Z22gpu_square_matrix_multPfS_S_ii --------------------------
	.section	.nv.constant0._Z22gpu_square_matrix_multPfS_S_ii,"a",@progbits
	.sectionflags	@""
	.align	4
.nv.constant0._Z22gpu_square_matrix_multPfS_S_ii:
	.zero		928


//--------------------- SYMBOLS --------------------------

	.type		.nv.reservedSmem.offset0,@object
	.size		.nv.reservedSmem.offset0,0x4
	.type		.nv.reservedSmem.cap,@object
	.size		.nv.reservedSmem.cap,0x4
